//
// Generated by NVIDIA NVVM Compiler
//
// Compiler Build ID: CL-36424714
// Cuda compilation tools, release 13.0, V13.0.88
// Based on NVVM 20.0.0
//

.version 9.0
.target sm_100
.address_size 64

	// .globl	_Z19solveGeodesicKernelfffPffmmS_
.const .align 4 .f32 PI = 0f40490FDB;
.global .align 4 .b8 __cudart_i2opi_f[24] = {65, 144, 67, 60, 153, 149, 98, 219, 192, 221, 52, 245, 209, 87, 39, 252, 41, 21, 68, 78, 110, 131, 249, 162};

.visible .entry _Z19solveGeodesicKernelfffPffmmS_(
	.param .f32 _Z19solveGeodesicKernelfffPffmmS__param_0,
	.param .f32 _Z19solveGeodesicKernelfffPffmmS__param_1,
	.param .f32 _Z19solveGeodesicKernelfffPffmmS__param_2,
	.param .u64 .ptr .align 1 _Z19solveGeodesicKernelfffPffmmS__param_3,
	.param .f32 _Z19solveGeodesicKernelfffPffmmS__param_4,
	.param .u64 _Z19solveGeodesicKernelfffPffmmS__param_5,
	.param .u64 _Z19solveGeodesicKernelfffPffmmS__param_6,
	.param .u64 .ptr .align 1 _Z19solveGeodesicKernelfffPffmmS__param_7
)
{
	.local .align 4 .b8 	__local_depot0[28];
	.reg .b64 	%SP;
	.reg .b64 	%SPL;
	.reg .pred 	%p<38>;
	.reg .b32 	%r<84>;
	.reg .b32 	%f<176>;
	.reg .b64 	%rd<54>;
	.reg .b64 	%fd<5>;

	mov.u64 	%SPL, __local_depot0;
	ld.param.f32 	%f21, [_Z19solveGeodesicKernelfffPffmmS__param_0];
	ld.param.f32 	%f22, [_Z19solveGeodesicKernelfffPffmmS__param_1];
	ld.param.f32 	%f23, [_Z19solveGeodesicKernelfffPffmmS__param_2];
	ld.param.u64 	%rd20, [_Z19solveGeodesicKernelfffPffmmS__param_3];
	ld.param.f32 	%f24, [_Z19solveGeodesicKernelfffPffmmS__param_4];
	ld.param.u64 	%rd23, [_Z19solveGeodesicKernelfffPffmmS__param_5];
	ld.param.u64 	%rd21, [_Z19solveGeodesicKernelfffPffmmS__param_6];
	ld.param.u64 	%rd22, [_Z19solveGeodesicKernelfffPffmmS__param_7];
	add.u64 	%rd1, %SPL, 0;
	mov.u32 	%r28, %ctaid.x;
	mov.u32 	%r29, %ntid.x;
	mov.u32 	%r30, %tid.x;
	mad.lo.s32 	%r31, %r28, %r29, %r30;
	cvt.u64.u32 	%rd2, %r31;
	setp.le.u64 	%p4, %rd23, %rd2;
	@%p4 bra 	$L__BB0_21;
	cvta.to.global.u64 	%rd25, %rd20;
	shl.b64 	%rd26, %rd2, 2;
	add.s64 	%rd27, %rd25, %rd26;
	ld.global.f32 	%f25, [%rd27];
	neg.f32 	%f26, %f23;
	mul.f32 	%f1, %f21, 0f3FC00000;
	mul.f32 	%f27, %f1, %f23;
	mov.f32 	%f28, 0f3F800000;
	sub.f32 	%f29, %f28, %f27;
	mul.f32 	%f30, %f29, %f26;
	mul.f32 	%f31, %f25, 0f3F000000;
	fma.rn.f32 	%f32, %f24, %f31, %f23;
	mul.f32 	%f33, %f30, 0f3F000000;
	fma.rn.f32 	%f34, %f24, %f33, %f25;
	neg.f32 	%f35, %f32;
	mul.f32 	%f36, %f1, %f32;
	sub.f32 	%f37, %f28, %f36;
	mul.f32 	%f38, %f37, %f35;
	mul.f32 	%f39, %f34, 0f3F000000;
	fma.rn.f32 	%f40, %f24, %f39, %f23;
	mul.f32 	%f41, %f38, 0f3F000000;
	fma.rn.f32 	%f42, %f24, %f41, %f25;
	neg.f32 	%f43, %f40;
	mul.f32 	%f44, %f1, %f40;
	sub.f32 	%f45, %f28, %f44;
	mul.f32 	%f46, %f45, %f43;
	fma.rn.f32 	%f47, %f24, %f42, %f23;
	fma.rn.f32 	%f48, %f24, %f46, %f25;
	mul.f32 	%f49, %f1, %f47;
	sub.f32 	%f50, %f28, %f49;
	add.f32 	%f175, %f24, 0f00000000;
	fma.rn.f32 	%f51, %f34, 0f40000000, %f25;
	fma.rn.f32 	%f52, %f42, 0f40000000, %f51;
	add.f32 	%f53, %f48, %f52;
	mul.f32 	%f54, %f24, %f53;
	div.rn.f32 	%f55, %f54, 0f40C00000;
	add.f32 	%f174, %f23, %f55;
	fma.rn.f32 	%f56, %f38, 0f40000000, %f30;
	fma.rn.f32 	%f57, %f46, 0f40000000, %f56;
	mul.f32 	%f58, %f47, %f50;
	sub.f32 	%f59, %f57, %f58;
	mul.f32 	%f60, %f24, %f59;
	div.rn.f32 	%f61, %f60, 0f40C00000;
	add.f32 	%f172, %f25, %f61;
	mul.f32 	%f62, %f175, 0f3F22F983;
	cvt.rni.s32.f32 	%r83, %f62;
	cvt.rn.f32.s32 	%f63, %r83;
	fma.rn.f32 	%f64, %f63, 0fBFC90FDA, %f175;
	fma.rn.f32 	%f65, %f63, 0fB3A22168, %f64;
	fma.rn.f32 	%f171, %f63, 0fA7C234C5, %f65;
	abs.f32 	%f6, %f175;
	setp.ltu.f32 	%p5, %f6, 0f47CE4780;
	mov.u32 	%r79, %r83;
	mov.f32 	%f170, %f171;
	@%p5 bra 	$L__BB0_9;
	setp.neu.f32 	%p6, %f6, 0f7F800000;
	@%p6 bra 	$L__BB0_4;
	mov.f32 	%f68, 0f00000000;
	mul.rn.f32 	%f170, %f175, %f68;
	mov.b32 	%r79, 0;
	bra.uni 	$L__BB0_9;
$L__BB0_4:
	mov.b32 	%r2, %f175;
	shl.b32 	%r33, %r2, 8;
	or.b32  	%r3, %r33, -2147483648;
	mov.b64 	%rd49, 0;
	mov.b32 	%r76, 0;
	mov.u64 	%rd47, __cudart_i2opi_f;
	mov.u64 	%rd48, %rd1;
$L__BB0_5:
	.pragma "nounroll";
	ld.global.nc.u32 	%r34, [%rd47];
	mad.wide.u32 	%rd30, %r34, %r3, %rd49;
	shr.u64 	%rd49, %rd30, 32;
	st.local.u32 	[%rd48], %rd30;
	add.s32 	%r76, %r76, 1;
	add.s64 	%rd48, %rd48, 4;
	add.s64 	%rd47, %rd47, 4;
	setp.ne.s32 	%p7, %r76, 6;
	@%p7 bra 	$L__BB0_5;
	shr.u32 	%r35, %r2, 23;
	st.local.u32 	[%rd1+24], %rd49;
	and.b32  	%r6, %r35, 31;
	and.b32  	%r36, %r35, 224;
	add.s32 	%r37, %r36, -128;
	shr.u32 	%r38, %r37, 5;
	mul.wide.u32 	%rd31, %r38, 4;
	sub.s64 	%rd9, %rd1, %rd31;
	ld.local.u32 	%r77, [%rd9+24];
	ld.local.u32 	%r78, [%rd9+20];
	setp.eq.s32 	%p8, %r6, 0;
	@%p8 bra 	$L__BB0_8;
	shf.l.wrap.b32 	%r77, %r78, %r77, %r6;
	ld.local.u32 	%r39, [%rd9+16];
	shf.l.wrap.b32 	%r78, %r39, %r78, %r6;
$L__BB0_8:
	shr.u32 	%r40, %r77, 30;
	shf.l.wrap.b32 	%r41, %r78, %r77, 2;
	shl.b32 	%r42, %r78, 2;
	shr.u32 	%r43, %r41, 31;
	add.s32 	%r44, %r43, %r40;
	neg.s32 	%r45, %r44;
	setp.lt.s32 	%p9, %r2, 0;
	selp.b32 	%r79, %r45, %r44, %p9;
	xor.b32  	%r46, %r41, %r2;
	shr.s32 	%r47, %r41, 31;
	xor.b32  	%r48, %r47, %r41;
	xor.b32  	%r49, %r47, %r42;
	cvt.u64.u32 	%rd32, %r48;
	shl.b64 	%rd33, %rd32, 32;
	cvt.u64.u32 	%rd34, %r49;
	or.b64  	%rd35, %rd33, %rd34;
	cvt.rn.f64.s64 	%fd1, %rd35;
	mul.f64 	%fd2, %fd1, 0d3BF921FB54442D19;
	cvt.rn.f32.f64 	%f66, %fd2;
	neg.f32 	%f67, %f66;
	setp.lt.s32 	%p10, %r46, 0;
	selp.f32 	%f170, %f67, %f66, %p10;
$L__BB0_9:
	setp.ltu.f32 	%p11, %f6, 0f47CE4780;
	mul.rn.f32 	%f69, %f170, %f170;
	and.b32  	%r51, %r79, 1;
	setp.eq.b32 	%p12, %r51, 1;
	selp.f32 	%f70, 0f3F800000, %f170, %p12;
	fma.rn.f32 	%f71, %f69, %f70, 0f00000000;
	fma.rn.f32 	%f72, %f69, 0f37CBAC00, 0fBAB607ED;
	selp.f32 	%f73, %f72, 0fB94D4153, %p12;
	selp.f32 	%f74, 0f3D2AAABB, 0f3C0885E4, %p12;
	fma.rn.f32 	%f75, %f73, %f69, %f74;
	selp.f32 	%f76, 0fBEFFFFFF, 0fBE2AAAA8, %p12;
	fma.rn.f32 	%f77, %f75, %f69, %f76;
	fma.rn.f32 	%f78, %f77, %f71, %f70;
	and.b32  	%r52, %r79, 2;
	setp.eq.s32 	%p13, %r52, 0;
	mov.f32 	%f79, 0f00000000;
	sub.f32 	%f80, %f79, %f78;
	selp.f32 	%f10, %f78, %f80, %p13;
	@%p11 bra 	$L__BB0_17;
	setp.neu.f32 	%p14, %f6, 0f7F800000;
	@%p14 bra 	$L__BB0_12;
	mov.f32 	%f83, 0f00000000;
	mul.rn.f32 	%f171, %f175, %f83;
	mov.b32 	%r83, 0;
	bra.uni 	$L__BB0_17;
$L__BB0_12:
	mov.b32 	%r15, %f175;
	shl.b32 	%r54, %r15, 8;
	or.b32  	%r16, %r54, -2147483648;
	mov.b64 	%rd52, 0;
	mov.b32 	%r80, 0;
	mov.u64 	%rd50, __cudart_i2opi_f;
	mov.u64 	%rd51, %rd1;
$L__BB0_13:
	.pragma "nounroll";
	ld.global.nc.u32 	%r55, [%rd50];
	mad.wide.u32 	%rd38, %r55, %r16, %rd52;
	shr.u64 	%rd52, %rd38, 32;
	st.local.u32 	[%rd51], %rd38;
	add.s32 	%r80, %r80, 1;
	add.s64 	%rd51, %rd51, 4;
	add.s64 	%rd50, %rd50, 4;
	setp.ne.s32 	%p15, %r80, 6;
	@%p15 bra 	$L__BB0_13;
	shr.u32 	%r56, %r15, 23;
	st.local.u32 	[%rd1+24], %rd52;
	and.b32  	%r19, %r56, 31;
	and.b32  	%r57, %r56, 224;
	add.s32 	%r58, %r57, -128;
	shr.u32 	%r59, %r58, 5;
	mul.wide.u32 	%rd39, %r59, 4;
	sub.s64 	%rd16, %rd1, %rd39;
	ld.local.u32 	%r81, [%rd16+24];
	ld.local.u32 	%r82, [%rd16+20];
	setp.eq.s32 	%p16, %r19, 0;
	@%p16 bra 	$L__BB0_16;
	shf.l.wrap.b32 	%r81, %r82, %r81, %r19;
	ld.local.u32 	%r60, [%rd16+16];
	shf.l.wrap.b32 	%r82, %r60, %r82, %r19;
$L__BB0_16:
	shr.u32 	%r61, %r81, 30;
	shf.l.wrap.b32 	%r62, %r82, %r81, 2;
	shl.b32 	%r63, %r82, 2;
	shr.u32 	%r64, %r62, 31;
	add.s32 	%r65, %r64, %r61;
	neg.s32 	%r66, %r65;
	setp.lt.s32 	%p17, %r15, 0;
	selp.b32 	%r83, %r66, %r65, %p17;
	xor.b32  	%r67, %r62, %r15;
	shr.s32 	%r68, %r62, 31;
	xor.b32  	%r69, %r68, %r62;
	xor.b32  	%r70, %r68, %r63;
	cvt.u64.u32 	%rd40, %r69;
	shl.b64 	%rd41, %rd40, 32;
	cvt.u64.u32 	%rd42, %r70;
	or.b64  	%rd43, %rd41, %rd42;
	cvt.rn.f64.s64 	%fd3, %rd43;
	mul.f64 	%fd4, %fd3, 0d3BF921FB54442D19;
	cvt.rn.f32.f64 	%f81, %fd4;
	neg.f32 	%f82, %f81;
	setp.lt.s32 	%p18, %r67, 0;
	selp.f32 	%f171, %f82, %f81, %p18;
$L__BB0_17:
	rcp.rn.f32 	%f84, %f174;
	mul.f32 	%f85, %f84, %f10;
	add.s32 	%r72, %r83, 1;
	mul.rn.f32 	%f86, %f171, %f171;
	and.b32  	%r73, %r83, 1;
	setp.eq.b32 	%p19, %r73, 1;
	selp.f32 	%f87, %f171, 0f3F800000, %p19;
	fma.rn.f32 	%f88, %f86, %f87, 0f00000000;
	fma.rn.f32 	%f89, %f86, 0f37CBAC00, 0fBAB607ED;
	selp.f32 	%f90, 0fB94D4153, %f89, %p19;
	selp.f32 	%f91, 0f3C0885E4, 0f3D2AAABB, %p19;
	fma.rn.f32 	%f92, %f90, %f86, %f91;
	selp.f32 	%f93, 0fBE2AAAA8, 0fBEFFFFFF, %p19;
	fma.rn.f32 	%f94, %f92, %f86, %f93;
	fma.rn.f32 	%f95, %f94, %f88, %f87;
	and.b32  	%r74, %r72, 2;
	setp.eq.s32 	%p20, %r74, 0;
	mov.f32 	%f96, 0f00000000;
	sub.f32 	%f97, %f96, %f95;
	selp.f32 	%f98, %f95, %f97, %p20;
	mul.f32 	%f99, %f84, %f98;
	rcp.rn.f32 	%f100, %f23;
	sub.f32 	%f101, %f99, %f100;
	abs.f32 	%f102, %f101;
	abs.f32 	%f103, %f85;
	setp.gt.f32 	%p21, %f103, %f102;
	selp.f32 	%f104, %f103, %f102, %p21;
	selp.f32 	%f105, %f102, %f103, %p21;
	div.rn.f32 	%f106, %f105, %f104;
	mul.f32 	%f107, %f106, %f106;
	fma.rn.f32 	%f108, %f107, 0f3B33710B, 0fBC807748;
	fma.rn.f32 	%f109, %f108, %f107, 0f3D2CDAB2;
	fma.rn.f32 	%f110, %f109, %f107, 0fBD992D10;
	fma.rn.f32 	%f111, %f110, %f107, 0f3DD9EA6C;
	fma.rn.f32 	%f112, %f111, %f107, 0fBE117CB1;
	fma.rn.f32 	%f113, %f112, %f107, 0f3E4CBCE0;
	fma.rn.f32 	%f114, %f113, %f107, 0fBEAAAA7D;
	mul.f32 	%f115, %f107, %f114;
	fma.rn.f32 	%f116, %f115, %f106, %f106;
	neg.f32 	%f117, %f116;
	fma.rn.f32 	%f118, 0f3F6EE581, 0f3FD774EB, %f117;
	selp.f32 	%f119, %f118, %f116, %p21;
	selp.f32 	%f120, 0f3F6EE581, 0f3FEEE581, %p21;
	selp.f32 	%f121, %f116, %f117, %p21;
	mov.b32 	%r75, %f101;
	fma.rn.f32 	%f122, %f120, 0f3FD774EB, %f121;
	setp.lt.s32 	%p22, %r75, 0;
	selp.f32 	%f123, %f122, %f119, %p22;
	add.f32 	%f124, %f103, %f102;
	setp.eq.f32 	%p23, %f104, 0f00000000;
	selp.f32 	%f125, 0f40490FDB, 0f00000000, %p22;
	setp.eq.f32 	%p24, %f102, %f103;
	selp.f32 	%f126, 0f4016CBE4, 0f3F490FDB, %p22;
	selp.f32 	%f127, %f126, %f123, %p24;
	selp.f32 	%f128, %f125, %f127, %p23;
	abs.f32 	%f129, %f124;
	setp.nan.f32 	%p25, %f129, %f129;
	copysign.f32 	%f130, %f85, %f128;
	selp.f32 	%f131, %f124, %f130, %p25;
	shl.b64 	%rd44, %rd2, 3;
	cvta.to.global.u64 	%rd45, %rd22;
	add.s64 	%rd17, %rd45, %rd44;
	st.global.f32 	[%rd17], %f131;
	setp.lt.u64 	%p26, %rd21, 2;
	setp.leu.f32 	%p27, %f84, %f22;
	setp.gtu.f32 	%p37, %f84, %f21;
	and.pred  	%p28, %p27, %p37;
	not.pred 	%p30, %p28;
	or.pred  	%p31, %p26, %p30;
	@%p31 bra 	$L__BB0_20;
	mov.b64 	%rd53, 1;
$L__BB0_19:
	neg.f32 	%f132, %f174;
	mul.f32 	%f133, %f1, %f174;
	mov.f32 	%f134, 0f3F800000;
	sub.f32 	%f135, %f134, %f133;
	mul.f32 	%f136, %f135, %f132;
	mul.f32 	%f137, %f172, 0f3F000000;
	fma.rn.f32 	%f138, %f24, %f137, %f174;
	mul.f32 	%f139, %f136, 0f3F000000;
	fma.rn.f32 	%f140, %f24, %f139, %f172;
	neg.f32 	%f141, %f138;
	mul.f32 	%f142, %f1, %f138;
	sub.f32 	%f143, %f134, %f142;
	mul.f32 	%f144, %f143, %f141;
	mul.f32 	%f145, %f140, 0f3F000000;
	fma.rn.f32 	%f146, %f24, %f145, %f174;
	mul.f32 	%f147, %f144, 0f3F000000;
	fma.rn.f32 	%f148, %f24, %f147, %f172;
	neg.f32 	%f149, %f146;
	mul.f32 	%f150, %f1, %f146;
	sub.f32 	%f151, %f134, %f150;
	mul.f32 	%f152, %f151, %f149;
	fma.rn.f32 	%f153, %f24, %f148, %f174;
	fma.rn.f32 	%f154, %f24, %f152, %f172;
	mul.f32 	%f155, %f1, %f153;
	sub.f32 	%f156, %f134, %f155;
	add.f32 	%f175, %f24, %f175;
	fma.rn.f32 	%f157, %f140, 0f40000000, %f172;
	fma.rn.f32 	%f158, %f148, 0f40000000, %f157;
	add.f32 	%f159, %f158, %f154;
	mul.f32 	%f160, %f24, %f159;
	div.rn.f32 	%f161, %f160, 0f40C00000;
	add.f32 	%f174, %f174, %f161;
	fma.rn.f32 	%f162, %f144, 0f40000000, %f136;
	fma.rn.f32 	%f163, %f152, 0f40000000, %f162;
	mul.f32 	%f164, %f153, %f156;
	sub.f32 	%f165, %f163, %f164;
	mul.f32 	%f166, %f24, %f165;
	div.rn.f32 	%f167, %f166, 0f40C00000;
	add.f32 	%f172, %f172, %f167;
	add.s64 	%rd53, %rd53, 1;
	setp.lt.u64 	%p32, %rd53, %rd21;
	rcp.rn.f32 	%f168, %f174;
	setp.leu.f32 	%p33, %f168, %f22;
	setp.gtu.f32 	%p37, %f168, %f21;
	and.pred  	%p34, %p33, %p37;
	and.pred  	%p36, %p32, %p34;
	@%p36 bra 	$L__BB0_19;
$L__BB0_20:
	selp.f32 	%f169, %f175, 0f7FC00000, %p37;
	st.global.f32 	[%rd17+4], %f169;
$L__BB0_21:
	ret;

}


// ===== COMPILED SASS (sm_100) =====

	.target	sm_100

	.elftype	@"ET_EXEC"


//--------------------- .note.nv.tkinfo           --------------------------
	.section	.note.nv.tkinfo,"",@"SHT_NOTE"
	.sectionflags	@"SHF_NOTE_NV_TKINFO"
	.tkinfo
        /*0018*/ 	.word	0x00000002
        /*0030*/ 	.string	""
        /*0030*/ 	.string	"ptxas"
        /*0030*/ 	.string	"Cuda compilation tools, release 13.0, V13.0.88"
        /*0030*/ 	.string	"Build cuda_13.0.r13.0/compiler.36424714_0"
        /*0030*/ 	.string	"-arch sm_100 -m 64 "



//--------------------- .note.nv.cuinfo           --------------------------
	.section	.note.nv.cuinfo,"",@"SHT_NOTE"
	.sectionflags	@"SHF_NOTE_NV_CUINFO"
        /*0018*/ 	.short	0x0002
        /*001a*/ 	.short	0x0064
        /*001c*/ 	.short	0x0082
	.zero		2


//--------------------- .nv.info                  --------------------------
	.section	.nv.info,"",@"SHT_CUDA_INFO"
	.align	4


	//----- nvinfo : EIATTR_REGCOUNT
	.align		4
        /*0000*/ 	.byte	0x04, 0x2f
        /*0002*/ 	.short	(.L_3 - .L_2)
	.align		4
.L_2:
        /*0004*/ 	.word	index@(_Z19solveGeodesicKernelfffPffmmS_)
        /*0008*/ 	.word	0x0000001b


	//----- nvinfo : EIATTR_FRAME_SIZE
	.align		4
.L_3:
        /*000c*/ 	.byte	0x04, 0x11
        /*000e*/ 	.short	(.L_5 - .L_4)
	.align		4
.L_4:
        /*0010*/ 	.word	index@($__internal_1_$__cuda_sm3x_div_rn_noftz_f32_slowpath)
        /*0014*/ 	.word	0x00000000


	//----- nvinfo : EIATTR_FRAME_SIZE
	.align		4
.L_5:
        /*0018*/ 	.byte	0x04, 0x11
        /*001a*/ 	.short	(.L_7 - .L_6)
	.align		4
.L_6:
        /*001c*/ 	.word	index@($__internal_0_$__cuda_sm20_rcp_rn_f32_slowpath)
        /*0020*/ 	.word	0x00000000


	//----- nvinfo : EIATTR_FRAME_SIZE
	.align		4
.L_7:
        /*0024*/ 	.byte	0x04, 0x11
        /*0026*/ 	.short	(.L_9 - .L_8)
	.align		4
.L_8:
        /*0028*/ 	.word	index@(_Z19solveGeodesicKernelfffPffmmS_)
        /*002c*/ 	.word	0x00000000


	//----- nvinfo : EIATTR_MIN_STACK_SIZE
	.align		4
.L_9:
        /*0030*/ 	.byte	0x04, 0x12
        /*0032*/ 	.short	(.L_11 - .L_10)
	.align		4
.L_10:
        /*0034*/ 	.word	index@(_Z19solveGeodesicKernelfffPffmmS_)
        /*0038*/ 	.word	0x00000000
.L_11:


//--------------------- .nv.compat                --------------------------
	.section	.nv.compat,"",@"SHT_CUDA_COMPAT_INFO"
	.align	4
        /*0000*/ 	.byte	0x02, 0x09, 0x00, 0x00, 0x02, 0x02, 0x01, 0x00, 0x02, 0x05, 0x05, 0x00, 0x03, 0x07, 0x01, 0x01
        /*0010*/ 	.byte	0x02, 0x03, 0x00, 0x00, 0x02, 0x06, 0x01, 0x00, 0x04, 0x0b, 0x08, 0x00, 0x01, 0x00, 0x00, 0x00
        /*0020*/ 	.byte	0x00, 0x00, 0x00, 0x00


//--------------------- .nv.info._Z19solveGeodesicKernelfffPffmmS_ --------------------------
	.section	.nv.info._Z19solveGeodesicKernelfffPffmmS_,"",@"SHT_CUDA_INFO"
	.sectionflags	@""
	.align	4


	//----- nvinfo : EIATTR_CUDA_API_VERSION
	.align		4
        /*0000*/ 	.byte	0x04, 0x37
        /*0002*/ 	.short	(.L_13 - .L_12)
.L_12:
        /*0004*/ 	.word	0x00000082


	//----- nvinfo : EIATTR_KPARAM_INFO
	.align		4
.L_13:
        /*0008*/ 	.byte	0x04, 0x17
        /*000a*/ 	.short	(.L_15 - .L_14)
.L_14:
        /*000c*/ 	.word	0x00000000
        /*0010*/ 	.short	0x0007
        /*0012*/ 	.short	0x0030
        /*0014*/ 	.byte	0x00, 0xf5, 0x21, 0x00


	//----- nvinfo : EIATTR_KPARAM_INFO
	.align		4
.L_15:
        /*0018*/ 	.byte	0x04, 0x17
        /*001a*/ 	.short	(.L_17 - .L_16)
.L_16:
        /*001c*/ 	.word	0x00000000
        /*0020*/ 	.short	0x0006
        /*0022*/ 	.short	0x0028
        /*0024*/ 	.byte	0x00, 0xf0, 0x21, 0x00


	//----- nvinfo : EIATTR_KPARAM_INFO
	.align		4
.L_17:
        /*0028*/ 	.byte	0x04, 0x17
        /*002a*/ 	.short	(.L_19 - .L_18)
.L_18:
        /*002c*/ 	.word	0x00000000
        /*0030*/ 	.short	0x0005
        /*0032*/ 	.short	0x0020
        /*0034*/ 	.byte	0x00, 0xf0, 0x21, 0x00


	//----- nvinfo : EIATTR_KPARAM_INFO
	.align		4
.L_19:
        /*0038*/ 	.byte	0x04, 0x17
        /*003a*/ 	.short	(.L_21 - .L_20)
.L_20:
        /*003c*/ 	.word	0x00000000
        /*0040*/ 	.short	0x0004
        /*0042*/ 	.short	0x0018
        /*0044*/ 	.byte	0x00, 0xf0, 0x11, 0x00


	//----- nvinfo : EIATTR_KPARAM_INFO
	.align		4
.L_21:
        /*0048*/ 	.byte	0x04, 0x17
        /*004a*/ 	.short	(.L_23 - .L_22)
.L_22:
        /*004c*/ 	.word	0x00000000
        /*0050*/ 	.short	0x0003
        /*0052*/ 	.short	0x0010
        /*0054*/ 	.byte	0x00, 0xf5, 0x21, 0x00


	//----- nvinfo : EIATTR_KPARAM_INFO
	.align		4
.L_23:
        /*0058*/ 	.byte	0x04, 0x17
        /*005a*/ 	.short	(.L_25 - .L_24)
.L_24:
        /*005c*/ 	.word	0x00000000
        /*0060*/ 	.short	0x0002
        /*0062*/ 	.short	0x0008
        /*0064*/ 	.byte	0x00, 0xf0, 0x11, 0x00


	//----- nvinfo : EIATTR_KPARAM_INFO
	.align		4
.L_25:
        /*0068*/ 	.byte	0x04, 0x17
        /*006a*/ 	.short	(.L_27 - .L_26)
.L_26:
        /*006c*/ 	.word	0x00000000
        /*0070*/ 	.short	0x0001
        /*0072*/ 	.short	0x0004
        /*0074*/ 	.byte	0x00, 0xf0, 0x11, 0x00


	//----- nvinfo : EIATTR_KPARAM_INFO
	.align		4
.L_27:
        /*0078*/ 	.byte	0x04, 0x17
        /*007a*/ 	.short	(.L_29 - .L_28)
.L_28:
        /*007c*/ 	.word	0x00000000
        /*0080*/ 	.short	0x0000
        /*0082*/ 	.short	0x0000
        /*0084*/ 	.byte	0x00, 0xf0, 0x11, 0x00


	//----- nvinfo : EIATTR_SPARSE_MMA_MASK
	.align		4
.L_29:
        /*0088*/ 	.byte	0x03, 0x50
        /*008a*/ 	.short	0x0000


	//----- nvinfo : EIATTR_MAXREG_COUNT
	.align		4
        /*008c*/ 	.byte	0x03, 0x1b
        /*008e*/ 	.short	0x00ff


	//----- nvinfo : EIATTR_MERCURY_ISA_VERSION
	.align		4
        /*0090*/ 	.byte	0x03, 0x5f
        /*0092*/ 	.short	0x0101


	//----- nvinfo : EIATTR_VRC_CTA_INIT_COUNT
	.align		4
        /*0094*/ 	.byte	0x02, 0x4a
	.zero		1
	.zero		1


	//----- nvinfo : EIATTR_EXIT_INSTR_OFFSETS
	.align		4
        /*0098*/ 	.byte	0x04, 0x1c
        /*009a*/ 	.short	(.L_31 - .L_30)


	//   ....[0]....
.L_30:
        /*009c*/ 	.word	0x00000080


	//   ....[1]....
        /*00a0*/ 	.word	0x00001e20


	//----- nvinfo : EIATTR_CRS_STACK_SIZE
	.align		4
.L_31:
        /*00a4*/ 	.byte	0x04, 0x1e
        /*00a6*/ 	.short	(.L_33 - .L_32)
.L_32:
        /*00a8*/ 	.word	0x00000000


	//----- nvinfo : EIATTR_CBANK_PARAM_SIZE
	.align		4
.L_33:
        /*00ac*/ 	.byte	0x03, 0x19
        /*00ae*/ 	.short	0x0038


	//----- nvinfo : EIATTR_PARAM_CBANK
	.align		4
        /*00b0*/ 	.byte	0x04, 0x0a
        /*00b2*/ 	.short	(.L_35 - .L_34)
	.align		4
.L_34:
        /*00b4*/ 	.word	index@(.nv.constant0._Z19solveGeodesicKernelfffPffmmS_)
        /*00b8*/ 	.short	0x0380
        /*00ba*/ 	.short	0x0038


	//----- nvinfo : EIATTR_SW_WAR
	.align		4
.L_35:
        /*00bc*/ 	.byte	0x04, 0x36
        /*00be*/ 	.short	(.L_37 - .L_36)
.L_36:
        /*00c0*/ 	.word	0x00000008
.L_37:


//--------------------- .nv.callgraph             --------------------------
	.section	.nv.callgraph,"",@"SHT_CUDA_CALLGRAPH"
	.align	4
	.sectionentsize	8
	.align		4
        /*0000*/ 	.word	0x00000000
	.align		4
        /*0004*/ 	.word	0xffffffff
	.align		4
        /*0008*/ 	.word	0x00000000
	.align		4
        /*000c*/ 	.word	0xfffffffe
	.align		4
        /*0010*/ 	.word	0x00000000
	.align		4
        /*0014*/ 	.word	0xfffffffd
	.align		4
        /*0018*/ 	.word	0x00000000
	.align		4
        /*001c*/ 	.word	0xfffffffc


//--------------------- .nv.constant3             --------------------------
	.section	.nv.constant3,"a",@progbits
	.align	4
.nv.constant3:
	.type		PI,@object
	.size		PI,(.L_0 - PI)
PI:
        /*0000*/ 	.byte	0xdb, 0x0f, 0x49, 0x40
.L_0:


//--------------------- .nv.constant4             --------------------------
	.section	.nv.constant4,"a",@progbits
	.align	8
	.align		8
.nv.constant4:
        /*0000*/ 	.dword	__cudart_i2opi_f


//--------------------- .text._Z19solveGeodesicKernelfffPffmmS_ --------------------------
	.section	.text._Z19solveGeodesicKernelfffPffmmS_,"ax",@progbits
	.align	128
        .global         _Z19solveGeodesicKernelfffPffmmS_
        .type           _Z19solveGeodesicKernelfffPffmmS_,@function
        .size           _Z19solveGeodesicKernelfffPffmmS_,(.L_x_44 - _Z19solveGeodesicKernelfffPffmmS_)
        .other          _Z19solveGeodesicKernelfffPffmmS_,@"STO_CUDA_ENTRY STV_DEFAULT"
_Z19solveGeodesicKernelfffPffmmS_:
.text._Z19solveGeodesicKernelfffPffmmS_:
[----:B------:R-:W-:Y:S01]  /*0000*/  LDC R1, c[0x0][0x37c] ;  /* 0x0000df00ff017b82 */ /* 0x000fe20000000800 */
[----:B------:R-:W0:Y:S07]  /*0010*/  S2R R3, SR_TID.X ;  /* 0x0000000000037919 */ /* 0x000e2e0000002100 */
[----:B------:R-:W0:Y:S01]  /*0020*/  S2UR UR4, SR_CTAID.X ;  /* 0x00000000000479c3 */ /* 0x000e220000002500 */
[----:B------:R-:W1:Y:S07]  /*0030*/  LDCU.64 UR6, c[0x0][0x3a0] ;  /* 0x00007400ff0677ac */ /* 0x000e6e0008000a00 */
[----:B------:R-:W0:Y:S02]  /*0040*/  LDC R8, c[0x0][0x360] ;  /* 0x0000d800ff087b82 */ /* 0x000e240000000800 */
[----:B0-----:R-:W-:-:S05]  /*0050*/  IMAD R8, R8, UR4, R3 ;  /* 0x0000000408087c24 */ /* 0x001fca000f8e0203 */
[----:B-1----:R-:W-:-:S04]  /*0060*/  ISETP.GE.U32.AND P0, PT, R8, UR6, PT ;  /* 0x0000000608007c0c */ /* 0x002fc8000bf06070 */
[----:B------:R-:W-:-:S13]  /*0070*/  ISETP.GE.U32.AND.EX P0, PT, RZ, UR7, PT, P0 ;  /* 0x00000007ff007c0c */ /* 0x000fda000bf06100 */
[----:B------:R-:W-:Y:S05]  /*0080*/  @P0 EXIT ;  /* 0x000000000000094d */ /* 0x000fea0003800000 */
[----:B------:R-:W0:Y:S01]  /*0090*/  LDCU.64 UR4, c[0x0][0x390] ;  /* 0x00007200ff0477ac */ /* 0x000e220008000a00 */
[----:B------:R-:W1:Y:S01]  /*00a0*/  LDC R3, c[0x0][0x380] ;  /* 0x0000e000ff037b82 */ /* 0x000e620000000800 */
[----:B------:R-:W2:Y:S07]  /*00b0*/  LDCU.64 UR6, c[0x0][0x358] ;  /* 0x00006b00ff0677ac */ /* 0x000eae0008000a00 */
[----:B------:R-:W3:Y:S01]  /*00c0*/  LDC R0, c[0x0][0x388] ;  /* 0x0000e200ff007b82 */ /* 0x000ee20000000800 */
[C---:B0-----:R-:W-:Y:S01]  /*00d0*/  LEA R4, P0, R8.reuse, UR4, 0x2 ;  /* 0x0000000408047c11 */ /* 0x041fe2000f8010ff */
[----:B------:R-:W0:Y:S03]  /*00e0*/  LDCU UR4, c[0x0][0x398] ;  /* 0x00007300ff0477ac */ /* 0x000e260008000800 */
[----:B------:R-:W-:-:S06]  /*00f0*/  LEA.HI.X R5, R8, UR5, RZ, 0x2, P0 ;  /* 0x0000000508057c11 */ /* 0x000fcc00080f14ff */
[----:B--2---:R2:W4:Y:S01]  /*0100*/  LDG.E R5, desc[UR6][R4.64] ;  /* 0x0000000604057981 */ /* 0x004522000c1e1900 */
[----:B-1----:R-:W-:Y:S01]  /*0110*/  FMUL R3, R3, 1.5 ;  /* 0x3fc0000003037820 */ /* 0x002fe20000400000 */
[----:B------:R-:W-:Y:S01]  /*0120*/  IMAD.MOV.U32 R13, RZ, RZ, 0x3e2aaaab ;  /* 0x3e2aaaabff0d7424 */ /* 0x000fe200078e00ff */
[----:B------:R-:W-:Y:S02]  /*0130*/  BSSY.RECONVERGENT B0, `(.L_x_0) ;  /* 0x0000023000007945 */ /* 0x000fe40003800200 */
[----:B---3--:R-:W-:-:S04]  /*0140*/  FFMA R7, -R3, R0, 1 ;  /* 0x3f80000003077423 */ /* 0x008fc80000000100 */
[----:B------:R-:W-:Y:S01]  /*0150*/  FMUL R12, R7, -R0 ;  /* 0x80000000070c7220 */ /* 0x000fe20000400000 */
[----:B--2---:R-:W-:-:S03]  /*0160*/  IMAD.MOV.U32 R4, RZ, RZ, 0x40c00000 ;  /* 0x40c00000ff047424 */ /* 0x004fc600078e00ff */
[----:B------:R-:W-:Y:S01]  /*0170*/  FMUL R2, R12, 0.5 ;  /* 0x3f0000000c027820 */ /* 0x000fe20000400000 */
[----:B------:R-:W-:-:S04]  /*0180*/  FFMA R4, R13, -R4, 1 ;  /* 0x3f8000000d047423 */ /* 0x000fc80000000804 */
[----:B------:R-:W-:Y:S01]  /*0190*/  FFMA R4, R4, R13, 0.16666667163372039795 ;  /* 0x3e2aaaab04047423 */ /* 0x000fe2000000000d */
[----:B----4-:R-:W-:Y:S01]  /*01a0*/  FMUL R7, R5, 0.5 ;  /* 0x3f00000005077820 */ /* 0x010fe20000400000 */
[----:B0-----:R-:W-:-:S03]  /*01b0*/  FFMA R6, R2, UR4, R5 ;  /* 0x0000000402067c23 */ /* 0x001fc60008000005 */
[--C-:B------:R-:W-:Y:S01]  /*01c0*/  FFMA R2, R7, UR4, R0.reuse ;  /* 0x0000000407027c23 */ /* 0x100fe20008000000 */
[C---:B------:R-:W-:Y:S01]  /*01d0*/  FMUL R7, R6.reuse, 0.5 ;  /* 0x3f00000006077820 */ /* 0x040fe20000400000 */
[----:B------:R-:W-:Y:S02]  /*01e0*/  FFMA R6, R6, 2, R5 ;  /* 0x4000000006067823 */ /* 0x000fe40000000005 */
[----:B------:R-:W-:Y:S01]  /*01f0*/  FFMA R11, -R3, R2, 1 ;  /* 0x3f800000030b7423 */ /* 0x000fe20000000102 */
[----:B------:R-:W-:-:S03]  /*0200*/  FFMA R10, R7, UR4, R0 ;  /* 0x00000004070a7c23 */ /* 0x000fc60008000000 */
[----:B------:R-:W-:Y:S01]  /*0210*/  FMUL R11, R2, -R11 ;  /* 0x8000000b020b7220 */ /* 0x000fe20000400000 */
[----:B------:R-:W-:-:S03]  /*0220*/  FFMA R7, -R3, R10, 1 ;  /* 0x3f80000003077423 */ /* 0x000fc6000000010a */
[----:B------:R-:W-:Y:S01]  /*0230*/  FMUL R2, R11, 0.5 ;  /* 0x3f0000000b027820 */ /* 0x000fe20000400000 */
[----:B------:R-:W-:-:S03]  /*0240*/  FMUL R10, R10, -R7 ;  /* 0x800000070a0a7220 */ /* 0x000fc60000400000 */
[--C-:B------:R-:W-:Y:S01]  /*0250*/  FFMA R9, R2, UR4, R5.reuse ;  /* 0x0000000402097c23 */ /* 0x100fe20008000005 */
[----:B------:R-:W-:-:S03]  /*0260*/  FFMA R2, R10, UR4, R5 ;  /* 0x000000040a027c23 */ /* 0x000fc60008000005 */
[C---:B------:R-:W-:Y:S01]  /*0270*/  FFMA R7, R9.reuse, 2, R6 ;  /* 0x4000000009077823 */ /* 0x040fe20000000006 */
[----:B------:R-:W-:-:S03]  /*0280*/  FFMA R9, R9, UR4, R0 ;  /* 0x0000000409097c23 */ /* 0x000fc60008000000 */
[----:B------:R-:W-:Y:S01]  /*0290*/  FADD R2, R2, R7 ;  /* 0x0000000702027221 */ /* 0x000fe20000000000 */
[----:B------:R-:W-:-:S03]  /*02a0*/  FFMA R6, -R3, R9, 1 ;  /* 0x3f80000003067423 */ /* 0x000fc60000000109 */
[----:B------:R-:W-:-:S04]  /*02b0*/  FMUL R23, R2, UR4 ;  /* 0x0000000402177c20 */ /* 0x000fc80008400000 */
[----:B------:R-:W0:Y:S01]  /*02c0*/  FCHK P0, R23, 6 ;  /* 0x40c0000017007902 */ /* 0x000e220000000000 */
[----:B------:R-:W-:-:S04]  /*02d0*/  FFMA R2, R23, R4, RZ ;  /* 0x0000000417027223 */ /* 0x000fc800000000ff */
[----:B------:R-:W-:-:S04]  /*02e0*/  FFMA R7, R2, -6, R23 ;  /* 0xc0c0000002077823 */ /* 0x000fc80000000017 */
[----:B------:R-:W-:Y:S01]  /*02f0*/  FFMA R2, R4, R7, R2 ;  /* 0x0000000704027223 */ /* 0x000fe20000000002 */
[----:B------:R-:W-:Y:S01]  /*0300*/  FADD R4, RZ, UR4 ;  /* 0x00000004ff047e21 */ /* 0x000fe20008000000 */
[----:B0-----:R-:W-:Y:S06]  /*0310*/  @!P0 BRA `(.L_x_1) ;  /* 0x0000000000108947 */ /* 0x001fec0003800000 */
[----:B------:R-:W-:Y:S01]  /*0320*/  HFMA2 R20, -RZ, RZ, 2.375, 0 ;  /* 0x40c00000ff147431 */ /* 0x000fe200000001ff */
[----:B------:R-:W-:-:S07]  /*0330*/  MOV R2, 0x350 ;  /* 0x0000035000027802 */ /* 0x000fce0000000f00 */
[----:B------:R-:W-:Y:S05]  /*0340*/  CALL.REL.NOINC `($__internal_1_$__cuda_sm3x_div_rn_noftz_f32_slowpath) ;  /* 0x0000001c008c7944 */ /* 0x000fea0003c00000 */
[----:B------:R-:W-:-:S07]  /*0350*/  IMAD.MOV.U32 R2, RZ, RZ, R0 ;  /* 0x000000ffff027224 */ /* 0x000fce00078e0000 */
.L_x_1:
[----:B------:R-:W-:Y:S05]  /*0360*/  BSYNC.RECONVERGENT B0 ;  /* 0x0000000000007941 */ /* 0x000fea0003800200 */
.L_x_0:
[----:B------:R-:W0:Y:S01]  /*0370*/  LDCU UR5, c[0x0][0x398] ;  /* 0x00007300ff0577ac */ /* 0x000e220008000800 */
[----:B------:R-:W-:Y:S01]  /*0380*/  FFMA R11, R11, 2, R12 ;  /* 0x400000000b0b7823 */ /* 0x000fe2000000000c */
[----:B------:R-:W-:Y:S01]  /*0390*/  MOV R7, 0x40c00000 ;  /* 0x40c0000000077802 */ /* 0x000fe20000000f00 */
[----:B------:R-:W-:Y:S01]  /*03a0*/  IMAD.MOV.U32 R0, RZ, RZ, 0x3e2aaaab ;  /* 0x3e2aaaabff007424 */ /* 0x000fe200078e00ff */
[----:B------:R-:W1:Y:S01]  /*03b0*/  LDCU UR4, c[0x0][0x388] ;  /* 0x00007100ff0477ac */ /* 0x000e620008000800 */
[----:B------:R-:W-:Y:S01]  /*03c0*/  FFMA R10, R10, 2, R11 ;  /* 0x400000000a0a7823 */ /* 0x000fe2000000000b */
[----:B------:R-:W-:Y:S01]  /*03d0*/  BSSY.RECONVERGENT B0, `(.L_x_2) ;  /* 0x000000f000007945 */ /* 0x000fe20003800200 */
[----:B------:R-:W-:Y:S02]  /*03e0*/  FFMA R7, R0, -R7, 1 ;  /* 0x3f80000000077423 */ /* 0x000fe40000000807 */
[----:B------:R-:W-:Y:S02]  /*03f0*/  FFMA R6, -R9, R6, R10 ;  /* 0x0000000609067223 */ /* 0x000fe4000000010a */
[----:B------:R-:W-:-:S02]  /*0400*/  FFMA R0, R7, R0, 0.16666667163372039795 ;  /* 0x3e2aaaab07007423 */ /* 0x000fc40000000000 */
[----:B0-----:R-:W-:-:S04]  /*0410*/  FMUL R23, R6, UR5 ;  /* 0x0000000506177c20 */ /* 0x001fc80008400000 */
[----:B------:R-:W0:Y:S01]  /*0420*/  FCHK P0, R23, 6 ;  /* 0x40c0000017007902 */ /* 0x000e220000000000 */
[----:B------:R-:W-:Y:S01]  /*0430*/  FFMA R10, R0, R23, RZ ;  /* 0x00000017000a7223 */ /* 0x000fe200000000ff */
[----:B-1----:R-:W-:-:S03]  /*0440*/  FADD R6, R2, UR4 ;  /* 0x0000000402067e21 */ /* 0x002fc60008000000 */
[----:B------:R-:W-:-:S04]  /*0450*/  FFMA R7, R10, -6, R23 ;  /* 0xc0c000000a077823 */ /* 0x000fc80000000017 */
[----:B------:R-:W-:Y:S01]  /*0460*/  FFMA R10, R0, R7, R10 ;  /* 0x00000007000a7223 */ /* 0x000fe2000000000a */
[----:B0-----:R-:W-:Y:S06]  /*0470*/  @!P0 BRA `(.L_x_3) ;  /* 0x0000000000108947 */ /* 0x001fec0003800000 */
[----:B------:R-:W-:Y:S01]  /*0480*/  IMAD.MOV.U32 R20, RZ, RZ, 0x40c00000 ;  /* 0x40c00000ff147424 */ /* 0x000fe200078e00ff */
[----:B------:R-:W-:-:S07]  /*0490*/  MOV R2, 0x4b0 ;  /* 0x000004b000027802 */ /* 0x000fce0000000f00 */
[----:B------:R-:W-:Y:S05]  /*04a0*/  CALL.REL.NOINC `($__internal_1_$__cuda_sm3x_div_rn_noftz_f32_slowpath) ;  /* 0x0000001c00347944 */ /* 0x000fea0003c00000 */
[----:B------:R-:W-:-:S07]  /*04b0*/  IMAD.MOV.U32 R10, RZ, RZ, R0 ;  /* 0x000000ffff0a7224 */ /* 0x000fce00078e0000 */
.L_x_3:
[----:B------:R-:W-:Y:S05]  /*04c0*/  BSYNC.RECONVERGENT B0 ;  /* 0x0000000000007941 */ /* 0x000fea0003800200 */
.L_x_2:
[C---:B------:R-:W-:Y:S01]  /*04d0*/  FMUL R0, R4.reuse, 0.63661974668502807617 ;  /* 0x3f22f98304007820 */ /* 0x040fe20000400000 */
[----:B------:R-:W-:Y:S01]  /*04e0*/  FSETP.GE.AND P0, PT, |R4|, 105615, PT ;  /* 0x47ce47800400780b */ /* 0x000fe20003f06200 */
[----:B------:R-:W-:-:S04]  /*04f0*/  FADD R5, R5, R10 ;  /* 0x0000000a05057221 */ /* 0x000fc80000000000 */
[----:B------:R-:W0:Y:S02]  /*0500*/  F2I.NTZ R0, R0 ;  /* 0x0000000000007305 */ /* 0x000e240000203100 */
[-C--:B0-----:R-:W-:Y:S02]  /*0510*/  I2FP.F32.S32 R7, R0.reuse ;  /* 0x0000000000077245 */ /* 0x081fe40000201400 */
[----:B------:R-:W-:-:S03]  /*0520*/  MOV R14, R0 ;  /* 0x00000000000e7202 */ /* 0x000fc60000000f00 */
[----:B------:R-:W-:-:S04]  /*0530*/  FFMA R2, R7, -1.5707962512969970703, R4 ;  /* 0xbfc90fda07027823 */ /* 0x000fc80000000004 */
[----:B------:R-:W-:-:S04]  /*0540*/  FFMA R2, R7, -7.5497894158615963534e-08, R2 ;  /* 0xb3a2216807027823 */ /* 0x000fc80000000002 */
[----:B------:R-:W-:-:S04]  /*0550*/  FFMA R7, R7, -5.3903029534742383927e-15, R2 ;  /* 0xa7c234c507077823 */ /* 0x000fc80000000002 */
[----:B------:R-:W-:Y:S01]  /*0560*/  IMAD.MOV.U32 R15, RZ, RZ, R7 ;  /* 0x000000ffff0f7224 */ /* 0x000fe200078e0007 */
[----:B------:R-:W-:Y:S06]  /*0570*/  @!P0 BRA `(.L_x_4) ;  /* 0x0000000400708947 */ /* 0x000fec0003800000 */
[----:B------:R-:W-:-:S13]  /*0580*/  FSETP.NEU.AND P0, PT, |R4|, +INF , PT ;  /* 0x7f8000000400780b */ /* 0x000fda0003f0d200 */
[----:B------:R-:W-:Y:S01]  /*0590*/  @!P0 FMUL R15, RZ, R4 ;  /* 0x00000004ff0f8220 */ /* 0x000fe20000400000 */
[----:B------:R-:W-:Y:S01]  /*05a0*/  @!P0 IMAD.MOV.U32 R0, RZ, RZ, RZ ;  /* 0x000000ffff008224 */ /* 0x000fe200078e00ff */
[----:B------:R-:W-:Y:S06]  /*05b0*/  @!P0 BRA `(.L_x_4) ;  /* 0x0000000400608947 */ /* 0x000fec0003800000 */
[----:B------:R-:W-:Y:S01]  /*05c0*/  SHF.L.U32 R0, R4, 0x8, RZ ;  /* 0x0000000804007819 */ /* 0x000fe200000006ff */
[----:B------:R-:W-:Y:S01]  /*05d0*/  IMAD.MOV.U32 R15, RZ, RZ, RZ ;  /* 0x000000ffff0f7224 */ /* 0x000fe200078e00ff */
[----:B------:R-:W-:Y:S01]  /*05e0*/  CS2R R20, SRZ ;  /* 0x0000000000147805 */ /* 0x000fe2000001ff00 */
[----:B------:R-:W0:Y:S01]  /*05f0*/  LDCU.64 UR8, c[0x4][URZ] ;  /* 0x01000000ff0877ac */ /* 0x000e220008000a00 */
[----:B------:R-:W-:Y:S01]  /*0600*/  LOP3.LUT R23, R0, 0x80000000, RZ, 0xfc, !PT ;  /* 0x8000000000177812 */ /* 0x000fe200078efcff */
[----:B------:R-:W-:-:S06]  /*0610*/  UMOV UR4, URZ ;  /* 0x000000ff00047c82 */ /* 0x000fcc0008000000 */
.L_x_5:
[----:B0-----:R-:W-:Y:S01]  /*0620*/  IMAD.U32 R16, RZ, RZ, UR8 ;  /* 0x00000008ff107e24 */ /* 0x001fe2000f8e00ff */
[----:B------:R-:W-:-:S05]  /*0630*/  MOV R17, UR9 ;  /* 0x0000000900117c02 */ /* 0x000fca0008000f00 */
[----:B------:R-:W2:Y:S01]  /*0640*/  LDG.E.CONSTANT R16, desc[UR6][R16.64] ;  /* 0x0000000610107981 */ /* 0x000ea2000c1e9900 */
[----:B------:R-:W-:Y:S01]  /*0650*/  UIADD3 UR4, UPT, UPT, UR4, 0x1, URZ ;  /* 0x0000000104047890 */ /* 0x000fe2000fffe0ff */
[C---:B------:R-:W-:Y:S01]  /*0660*/  ISETP.EQ.AND P0, PT, R20.reuse, RZ, PT ;  /* 0x000000ff1400720c */ /* 0x040fe20003f02270 */
[----:B------:R-:W-:Y:S01]  /*0670*/  UIADD3 UR8, UP1, UPT, UR8, 0x4, URZ ;  /* 0x0000000408087890 */ /* 0x000fe2000ff3e0ff */
[C---:B------:R-:W-:Y:S01]  /*0680*/  ISETP.EQ.AND P1, PT, R20.reuse, 0x4, PT ;  /* 0x000000041400780c */ /* 0x040fe20003f22270 */
[----:B------:R-:W-:Y:S01]  /*0690*/  UISETP.NE.AND UP0, UPT, UR4, 0x6, UPT ;  /* 0x000000060400788c */ /* 0x000fe2000bf05270 */
[C---:B------:R-:W-:Y:S01]  /*06a0*/  ISETP.EQ.AND P2, PT, R20.reuse, 0x8, PT ;  /* 0x000000081400780c */ /* 0x040fe20003f42270 */
[----:B------:R-:W-:Y:S01]  /*06b0*/  UIADD3.X UR9, UPT, UPT, URZ, UR9, URZ, UP1, !UPT ;  /* 0x00000009ff097290 */ /* 0x000fe20008ffe4ff */
[C---:B------:R-:W-:Y:S02]  /*06c0*/  ISETP.EQ.AND P3, PT, R20.reuse, 0xc, PT ;  /* 0x0000000c1400780c */ /* 0x040fe40003f62270 */
[----:B------:R-:W-:-:S02]  /*06d0*/  ISETP.EQ.AND P4, PT, R20, 0x10, PT ;  /* 0x000000101400780c */ /* 0x000fc40003f82270 */
[C---:B------:R-:W-:Y:S01]  /*06e0*/  ISETP.EQ.AND P5, PT, R20.reuse, 0x14, PT ;  /* 0x000000141400780c */ /* 0x040fe20003fa2270 */
[----:B------:R-:W-:Y:S02]  /*06f0*/  VIADD R20, R20, 0x4 ;  /* 0x0000000414147836 */ /* 0x000fe40000000000 */
[----:B--2---:R-:W-:-:S03]  /*0700*/  IMAD.WIDE.U32 R18, R16, R23, RZ ;  /* 0x0000001710127225 */ /* 0x004fc600078e00ff */
[----:B------:R-:W-:-:S04]  /*0710*/  IADD3 R0, P6, PT, R18, R15, RZ ;  /* 0x0000000f12007210 */ /* 0x000fc80007fde0ff */
[-C--:B------:R-:W-:Y:S01]  /*0720*/  @P1 MOV R9, R0.reuse ;  /* 0x0000000000091202 */ /* 0x080fe20000000f00 */
[----:B------:R-:W-:Y:S01]  /*0730*/  IMAD.X R15, R19, 0x1, R21, P6 ;  /* 0x00000001130f7824 */ /* 0x000fe200030e0615 */
[----:B------:R-:W-:Y:S01]  /*0740*/  @P4 MOV R12, R0 ;  /* 0x00000000000c4202 */ /* 0x000fe20000000f00 */
[--C-:B------:R-:W-:Y:S02]  /*0750*/  @P0 IMAD.MOV.U32 R2, RZ, RZ, R0.reuse ;  /* 0x000000ffff020224 */ /* 0x100fe400078e0000 */
[--C-:B------:R-:W-:Y:S02]  /*0760*/  @P2 IMAD.MOV.U32 R10, RZ, RZ, R0.reuse ;  /* 0x000000ffff0a2224 */ /* 0x100fe400078e0000 */
[--C-:B------:R-:W-:Y:S02]  /*0770*/  @P3 IMAD.MOV.U32 R11, RZ, RZ, R0.reuse ;  /* 0x000000ffff0b3224 */ /* 0x100fe400078e0000 */
[----:B------:R-:W-:Y:S01]  /*0780*/  @P5 IMAD.MOV.U32 R13, RZ, RZ, R0 ;  /* 0x000000ffff0d5224 */ /* 0x000fe200078e0000 */
[----:B------:R-:W-:Y:S06]  /*0790*/  BRA.U UP0, `(.L_x_5) ;  /* 0xfffffffd00a07547 */ /* 0x000fec000b83ffff */
[----:B------:R-:W-:-:S04]  /*07a0*/  SHF.R.U32.HI R16, RZ, 0x17, R4 ;  /* 0x00000017ff107819 */ /* 0x000fc80000011604 */
[C---:B------:R-:W-:Y:S02]  /*07b0*/  LOP3.LUT R0, R16.reuse, 0xe0, RZ, 0xc0, !PT ;  /* 0x000000e010007812 */ /* 0x040fe400078ec0ff */
[----:B------:R-:W-:Y:S02]  /*07c0*/  LOP3.LUT P6, RZ, R16, 0x1f, RZ, 0xc0, !PT ;  /* 0x0000001f10ff7812 */ /* 0x000fe400078cc0ff */
[----:B------:R-:W-:-:S04]  /*07d0*/  IADD3 R0, PT, PT, R0, -0x80, RZ ;  /* 0xffffff8000007810 */ /* 0x000fc80007ffe0ff */
[----:B------:R-:W-:-:S05]  /*07e0*/  SHF.R.U32.HI R0, RZ, 0x5, R0 ;  /* 0x00000005ff007819 */ /* 0x000fca0000011600 */
[----:B------:R-:W-:-:S05]  /*07f0*/  IMAD.U32 R19, R0, -0x4, RZ ;  /* 0xfffffffc00137824 */ /* 0x000fca00078e00ff */
[C---:B------:R-:W-:Y:S02]  /*0800*/  ISETP.EQ.AND P3, PT, R19.reuse, -0x18, PT ;  /* 0xffffffe81300780c */ /* 0x040fe40003f62270 */
[C---:B------:R-:W-:Y:S02]  /*0810*/  ISETP.EQ.AND P4, PT, R19.reuse, -0x14, PT ;  /* 0xffffffec1300780c */ /* 0x040fe40003f82270 */
[C---:B------:R-:W-:Y:S02]  /*0820*/  ISETP.EQ.AND P2, PT, R19.reuse, -0x10, PT ;  /* 0xfffffff01300780c */ /* 0x040fe40003f42270 */
[C---:B------:R-:W-:Y:S02]  /*0830*/  ISETP.EQ.AND P1, PT, R19.reuse, -0xc, PT ;  /* 0xfffffff41300780c */ /* 0x040fe40003f22270 */
[C---:B------:R-:W-:Y:S02]  /*0840*/  ISETP.EQ.AND P0, PT, R19.reuse, -0x8, PT ;  /* 0xfffffff81300780c */ /* 0x040fe40003f02270 */
[----:B------:R-:W-:-:S03]  /*0850*/  ISETP.EQ.AND P5, PT, R19, RZ, PT ;  /* 0x000000ff1300720c */ /* 0x000fc60003fa2270 */
[----:B------:R-:W-:Y:S01]  /*0860*/  @P3 IMAD.MOV.U32 R0, RZ, RZ, R2 ;  /* 0x000000ffff003224 */ /* 0x000fe200078e0002 */
[C---:B------:R-:W-:Y:S01]  /*0870*/  ISETP.EQ.AND P3, PT, R19.reuse, -0x4, PT ;  /* 0xfffffffc1300780c */ /* 0x040fe20003f62270 */
[--C-:B------:R-:W-:Y:S01]  /*0880*/  @P4 IMAD.MOV.U32 R0, RZ, RZ, R9.reuse ;  /* 0x000000ffff004224 */ /* 0x100fe200078e0009 */
[----:B------:R-:W-:Y:S01]  /*0890*/  @P4 MOV R17, R2 ;  /* 0x0000000200114202 */ /* 0x000fe20000000f00 */
[----:B------:R-:W-:Y:S01]  /*08a0*/  @P2 IMAD.MOV.U32 R17, RZ, RZ, R9 ;  /* 0x000000ffff112224 */ /* 0x000fe200078e0009 */
[----:B------:R-:W-:Y:S01]  /*08b0*/  ISETP.EQ.AND P4, PT, R19, 0x4, PT ;  /* 0x000000041300780c */ /* 0x000fe20003f82270 */
[----:B------:R-:W-:Y:S01]  /*08c0*/  @P1 IMAD.MOV.U32 R17, RZ, RZ, R10 ;  /* 0x000000ffff111224 */ /* 0x000fe200078e000a */
[----:B------:R-:W-:Y:S01]  /*08d0*/  @P2 MOV R0, R10 ;  /* 0x0000000a00002202 */ /* 0x000fe20000000f00 */
[----:B------:R-:W-:Y:S01]  /*08e0*/  @P1 IMAD.MOV.U32 R0, RZ, RZ, R11 ;  /* 0x000000ffff001224 */ /* 0x000fe200078e000b */
[----:B------:R-:W-:Y:S01]  /*08f0*/  @P0 MOV R17, R11 ;  /* 0x0000000b00110202 */ /* 0x000fe20000000f00 */
[----:B------:R-:W-:-:S04]  /*0900*/  @P0 IMAD.MOV.U32 R0, RZ, RZ, R12 ;  /* 0x000000ffff000224 */ /* 0x000fc800078e000c */
[----:B------:R-:W-:Y:S01]  /*0910*/  @P3 IMAD.MOV.U32 R17, RZ, RZ, R12 ;  /* 0x000000ffff113224 */ /* 0x000fe200078e000c */
[----:B------:R-:W-:Y:S01]  /*0920*/  @P3 MOV R0, R13 ;  /* 0x0000000d00003202 */ /* 0x000fe20000000f00 */
[----:B------:R-:W-:Y:S02]  /*0930*/  @P5 IMAD.MOV.U32 R17, RZ, RZ, R13 ;  /* 0x000000ffff115224 */ /* 0x000fe400078e000d */
[----:B------:R-:W-:Y:S01]  /*0940*/  @P5 IMAD.MOV.U32 R0, RZ, RZ, R15 ;  /* 0x000000ffff005224 */ /* 0x000fe200078e000f */
[----:B------:R-:W-:Y:S01]  /*0950*/  @P4 MOV R17, R15 ;  /* 0x0000000f00114202 */ /* 0x000fe20000000f00 */
[----:B------:R-:W-:Y:S06]  /*0960*/  @!P6 BRA `(.L_x_6) ;  /* 0x00000000002ce947 */ /* 0x000fec0003800000 */
[----:B------:R-:W-:Y:S01]  /*0970*/  @P2 IMAD.MOV.U32 R18, RZ, RZ, R2 ;  /* 0x000000ffff122224 */ /* 0x000fe200078e0002 */
[----:B------:R-:W-:Y:S01]  /*0980*/  LOP3.LUT R16, R16, 0x1f, RZ, 0xc0, !PT ;  /* 0x0000001f10107812 */ /* 0x000fe200078ec0ff */
[----:B------:R-:W-:Y:S01]  /*0990*/  @P1 IMAD.MOV.U32 R18, RZ, RZ, R9 ;  /* 0x000000ffff121224 */ /* 0x000fe200078e0009 */
[----:B------:R-:W-:Y:S01]  /*09a0*/  @P0 MOV R18, R10 ;  /* 0x0000000a00120202 */ /* 0x000fe20000000f00 */
[----:B------:R-:W-:Y:S01]  /*09b0*/  @P3 IMAD.MOV.U32 R18, RZ, RZ, R11 ;  /* 0x000000ffff123224 */ /* 0x000fe200078e000b */
[----:B------:R-:W-:Y:S01]  /*09c0*/  ISETP.EQ.AND P0, PT, R19, 0x8, PT ;  /* 0x000000081300780c */ /* 0x000fe20003f02270 */
[----:B------:R-:W-:Y:S01]  /*09d0*/  @P5 IMAD.MOV.U32 R18, RZ, RZ, R12 ;  /* 0x000000ffff125224 */ /* 0x000fe200078e000c */
[----:B------:R-:W-:Y:S02]  /*09e0*/  @P4 MOV R18, R13 ;  /* 0x0000000d00124202 */ /* 0x000fe40000000f00 */
[----:B------:R-:W-:-:S09]  /*09f0*/  SHF.L.W.U32.HI R0, R17, R16, R0 ;  /* 0x0000001011007219 */ /* 0x000fd20000010e00 */
[----:B------:R-:W-:-:S05]  /*0a00*/  @P0 IMAD.MOV.U32 R18, RZ, RZ, R15 ;  /* 0x000000ffff120224 */ /* 0x000fca00078e000f */
[----:B------:R-:W-:-:S07]  /*0a10*/  SHF.L.W.U32.HI R17, R18, R16, R17 ;  /* 0x0000001012117219 */ /* 0x000fce0000010e11 */
.L_x_6:
[C---:B------:R-:W-:Y:S01]  /*0a20*/  SHF.L.W.U32.HI R15, R17.reuse, 0x2, R0 ;  /* 0x00000002110f7819 */ /* 0x040fe20000010e00 */
[----:B------:R-:W-:Y:S01]  /*0a30*/  IMAD.SHL.U32 R17, R17, 0x4, RZ ;  /* 0x0000000411117824 */ /* 0x000fe200078e00ff */
[----:B------:R-:W-:Y:S01]  /*0a40*/  UMOV UR4, 0x54442d19 ;  /* 0x54442d1900047882 */ /* 0x000fe20000000000 */
[----:B------:R-:W-:Y:S01]  /*0a50*/  UMOV UR5, 0x3bf921fb ;  /* 0x3bf921fb00057882 */ /* 0x000fe20000000000 */
[----:B------:R-:W-:Y:S02]  /*0a60*/  SHF.R.S32.HI R18, RZ, 0x1f, R15 ;  /* 0x0000001fff127819 */ /* 0x000fe4000001140f */
[----:B------:R-:W-:Y:S02]  /*0a70*/  ISETP.GE.AND P0, PT, R4, RZ, PT ;  /* 0x000000ff0400720c */ /* 0x000fe40003f06270 */
[C---:B------:R-:W-:Y:S02]  /*0a80*/  LOP3.LUT R16, R18.reuse, R17, RZ, 0x3c, !PT ;  /* 0x0000001112107212 */ /* 0x040fe400078e3cff */
[----:B------:R-:W-:-:S02]  /*0a90*/  LOP3.LUT R17, R18, R15, RZ, 0x3c, !PT ;  /* 0x0000000f12117212 */ /* 0x000fc400078e3cff */
[----:B------:R-:W-:Y:S02]  /*0aa0*/  SHF.R.U32.HI R0, RZ, 0x1e, R0 ;  /* 0x0000001eff007819 */ /* 0x000fe40000011600 */
[C---:B------:R-:W-:Y:S02]  /*0ab0*/  LOP3.LUT R20, R15.reuse, R4, RZ, 0x3c, !PT ;  /* 0x000000040f147212 */ /* 0x040fe400078e3cff */
[----:B------:R-:W0:Y:S01]  /*0ac0*/  I2F.F64.S64 R16, R16 ;  /* 0x0000001000107312 */ /* 0x000e220000301c00 */
[----:B------:R-:W-:Y:S02]  /*0ad0*/  LEA.HI R0, R15, R0, RZ, 0x1 ;  /* 0x000000000f007211 */ /* 0x000fe400078f08ff */
[----:B------:R-:W-:Y:S02]  /*0ae0*/  ISETP.GE.AND P1, PT, R20, RZ, PT ;  /* 0x000000ff1400720c */ /* 0x000fe40003f26270 */
[----:B------:R-:W-:-:S05]  /*0af0*/  IADD3 R15, PT, PT, -R0, RZ, RZ ;  /* 0x000000ff000f7210 */ /* 0x000fca0007ffe1ff */
[----:B------:R-:W-:Y:S01]  /*0b00*/  @!P0 IMAD.MOV.U32 R0, RZ, RZ, R15 ;  /* 0x000000ffff008224 */ /* 0x000fe200078e000f */
[----:B0-----:R-:W-:-:S10]  /*0b10*/  DMUL R18, R16, UR4 ;  /* 0x0000000410127c28 */ /* 0x001fd40008000000 */
[----:B------:R-:W0:Y:S02]  /*0b20*/  F2F.F32.F64 R18, R18 ;  /* 0x0000001200127310 */ /* 0x000e240000301000 */
[----:B0-----:R-:W-:-:S07]  /*0b30*/  FSEL R15, -R18, R18, !P1 ;  /* 0x00000012120f7208 */ /* 0x001fce0004800100 */
.L_x_4:
[----:B------:R-:W-:Y:S02]  /*0b40*/  IMAD.MOV.U32 R16, RZ, RZ, 0x37cbac00 ;  /* 0x37cbac00ff107424 */ /* 0x000fe400078e00ff */
[----:B------:R-:W-:Y:S01]  /*0b50*/  FMUL R17, R15, R15 ;  /* 0x0000000f0f117220 */ /* 0x000fe20000400000 */
[C---:B------:R-:W-:Y:S01]  /*0b60*/  LOP3.LUT R18, R0.reuse, 0x1, RZ, 0xc0, !PT ;  /* 0x0000000100127812 */ /* 0x040fe200078ec0ff */
[----:B------:R-:W-:Y:S01]  /*0b70*/  IMAD.MOV.U32 R19, RZ, RZ, 0x3effffff ;  /* 0x3effffffff137424 */ /* 0x000fe200078e00ff */
[----:B------:R-:W-:Y:S01]  /*0b80*/  LOP3.LUT P1, RZ, R0, 0x2, RZ, 0xc0, !PT ;  /* 0x0000000200ff7812 */ /* 0x000fe2000782c0ff */
[----:B------:R-:W-:Y:S01]  /*0b90*/  FFMA R16, R17, R16, -0.0013887860113754868507 ;  /* 0xbab607ed11107423 */ /* 0x000fe20000000010 */
[----:B------:R-:W-:Y:S02]  /*0ba0*/  ISETP.NE.U32.AND P0, PT, R18, 0x1, PT ;  /* 0x000000011200780c */ /* 0x000fe40003f05070 */
[----:B------:R-:W-:Y:S02]  /*0bb0*/  MOV R18, 0x3d2aaabb ;  /* 0x3d2aaabb00127802 */ /* 0x000fe40000000f00 */
[----:B------:R-:W-:-:S02]  /*0bc0*/  FSEL R16, R16, -0.00019574658654164522886, !P0 ;  /* 0xb94d415310107808 */ /* 0x000fc40004000000 */
[----:B------:R-:W-:Y:S02]  /*0bd0*/  FSEL R18, R18, 0.0083327032625675201416, !P0 ;  /* 0x3c0885e412127808 */ /* 0x000fe40004000000 */
[----:B------:R-:W-:Y:S02]  /*0be0*/  FSEL R0, R15, 1, P0 ;  /* 0x3f8000000f007808 */ /* 0x000fe40000000000 */
[----:B------:R-:W-:Y:S01]  /*0bf0*/  FSEL R19, -R19, -0.16666662693023681641, !P0 ;  /* 0xbe2aaaa813137808 */ /* 0x000fe20004000100 */
[C---:B------:R-:W-:Y:S01]  /*0c00*/  FFMA R16, R17.reuse, R16, R18 ;  /* 0x0000001011107223 */ /* 0x040fe20000000012 */
[----:B------:R-:W-:Y:S01]  /*0c10*/  FSETP.GE.AND P0, PT, |R4|, 105615, PT ;  /* 0x47ce47800400780b */ /* 0x000fe20003f06200 */
[C---:B------:R-:W-:Y:S02]  /*0c20*/  FFMA R15, R17.reuse, R0, RZ ;  /* 0x00000000110f7223 */ /* 0x040fe400000000ff */
[----:B------:R-:W-:-:S04]  /*0c30*/  FFMA R16, R17, R16, R19 ;  /* 0x0000001011107223 */ /* 0x000fc80000000013 */
[----:B------:R-:W-:-:S04]  /*0c40*/  FFMA R16, R15, R16, R0 ;  /* 0x000000100f107223 */ /* 0x000fc80000000000 */
[----:B------:R-:W-:Y:S02]  /*0c50*/  @P1 FADD R16, RZ, -R16 ;  /* 0x80000010ff101221 */ /* 0x000fe40000000000 */
[----:B------:R-:W-:Y:S05]  /*0c60*/  @!P0 BRA `(.L_x_7) ;  /* 0x0000000400708947 */ /* 0x000fea0003800000 */
[----:B------:R-:W-:-:S13]  /*0c70*/  FSETP.NEU.AND P0, PT, |R4|, +INF , PT ;  /* 0x7f8000000400780b */ /* 0x000fda0003f0d200 */
[----:B------:R-:W-:Y:S01]  /*0c80*/  @!P0 FMUL R7, RZ, R4 ;  /* 0x00000004ff078220 */ /* 0x000fe20000400000 */
[----:B------:R-:W-:Y:S01]  /*0c90*/  @!P0 IMAD.MOV.U32 R14, RZ, RZ, RZ ;  /* 0x000000ffff0e8224 */ /* 0x000fe200078e00ff */
[----:B------:R-:W-:Y:S06]  /*0ca0*/  @!P0 BRA `(.L_x_7) ;  /* 0x0000000400608947 */ /* 0x000fec0003800000 */
[----:B------:R-:W-:Y:S01]  /*0cb0*/  SHF.L.U32 R0, R4, 0x8, RZ ;  /* 0x0000000804007819 */ /* 0x000fe200000006ff */
[----:B------:R-:W-:Y:S01]  /*0cc0*/  IMAD.MOV.U32 R7, RZ, RZ, RZ ;  /* 0x000000ffff077224 */ /* 0x000fe200078e00ff */
[----:B------:R-:W-:Y:S01]  /*0cd0*/  MOV R20, RZ ;  /* 0x000000ff00147202 */ /* 0x000fe20000000f00 */
[----:B------:R-:W-:Y:S01]  /*0ce0*/  IMAD.MOV.U32 R17, RZ, RZ, RZ ;  /* 0x000000ffff117224 */ /* 0x000fe200078e00ff */
[----:B------:R-:W-:Y:S01]  /*0cf0*/  LOP3.LUT R21, R0, 0x80000000, RZ, 0xfc, !PT ;  /* 0x8000000000157812 */ /* 0x000fe200078efcff */
[----:B------:R-:W0:Y:S01]  /*0d00*/  LDCU.64 UR8, c[0x4][URZ] ;  /* 0x01000000ff0877ac */ /* 0x000e220008000a00 */
[----:B------:R-:W-:-:S05]  /*0d10*/  UMOV UR4, URZ ;  /* 0x000000ff00047c82 */ /* 0x000fca0008000000 */
.L_x_8:
[----:B0-----:R-:W-:Y:S02]  /*0d20*/  IMAD.U32 R18, RZ, RZ, UR8 ;  /* 0x00000008ff127e24 */ /* 0x001fe4000f8e00ff */
[----:B------:R-:W-:-:S05]  /*0d30*/  IMAD.U32 R19, RZ, RZ, UR9 ;  /* 0x00000009ff137e24 */ /* 0x000fca000f8e00ff */
        /* <DEDUP_REMOVED lines=14> */
[----:B------:R-:W-:Y:S01]  /*0e20*/  IADD3.X R7, PT, PT, R15, R17, RZ, P6, !PT ;  /* 0x000000110f077210 */ /* 0x000fe200037fe4ff */
[--C-:B------:R-:W-:Y:S01]  /*0e30*/  @P0 IMAD.MOV.U32 R2, RZ, RZ, R0.reuse ;  /* 0x000000ffff020224 */ /* 0x100fe200078e0000 */
[-C--:B------:R-:W-:Y:S01]  /*0e40*/  @P2 MOV R10, R0.reuse ;  /* 0x00000000000a2202 */ /* 0x080fe20000000f00 */
[--C-:B------:R-:W-:Y:S01]  /*0e50*/  @P1 IMAD.MOV.U32 R9, RZ, RZ, R0.reuse ;  /* 0x000000ffff091224 */ /* 0x100fe200078e0000 */
[----:B------:R-:W-:Y:S01]  /*0e60*/  @P5 MOV R13, R0 ;  /* 0x00000000000d5202 */ /* 0x000fe20000000f00 */
[--C-:B------:R-:W-:Y:S02]  /*0e70*/  @P3 IMAD.MOV.U32 R11, RZ, RZ, R0.reuse ;  /* 0x000000ffff0b3224 */ /* 0x100fe400078e0000 */
[----:B------:R-:W-:Y:S01]  /*0e80*/  @P4 IMAD.MOV.U32 R12, RZ, RZ, R0 ;  /* 0x000000ffff0c4224 */ /* 0x000fe200078e0000 */
[----:B------:R-:W-:Y:S06]  /*0e90*/  BRA.U UP0, `(.L_x_8) ;  /* 0xfffffffd00a07547 */ /* 0x000fec000b83ffff */
[----:B------:R-:W-:-:S04]  /*0ea0*/  SHF.R.U32.HI R15, RZ, 0x17, R4 ;  /* 0x00000017ff0f7819 */ /* 0x000fc80000011604 */
[C---:B------:R-:W-:Y:S02]  /*0eb0*/  LOP3.LUT R0, R15.reuse, 0xe0, RZ, 0xc0, !PT ;  /* 0x000000e00f007812 */ /* 0x040fe400078ec0ff */
[----:B------:R-:W-:-:S03]  /*0ec0*/  LOP3.LUT P6, RZ, R15, 0x1f, RZ, 0xc0, !PT ;  /* 0x0000001f0fff7812 */ /* 0x000fc600078cc0ff */
[----:B------:R-:W-:-:S05]  /*0ed0*/  VIADD R0, R0, 0xffffff80 ;  /* 0xffffff8000007836 */ /* 0x000fca0000000000 */
[----:B------:R-:W-:-:S04]  /*0ee0*/  SHF.R.U32.HI R0, RZ, 0x5, R0 ;  /* 0x00000005ff007819 */ /* 0x000fc80000011600 */
[----:B------:R-:W-:-:S04]  /*0ef0*/  LEA R17, -R0, RZ, 0x2 ;  /* 0x000000ff00117211 */ /* 0x000fc800078e11ff */
[C---:B------:R-:W-:Y:S02]  /*0f00*/  ISETP.EQ.AND P3, PT, R17.reuse, -0x18, PT ;  /* 0xffffffe81100780c */ /* 0x040fe40003f62270 */
[C---:B------:R-:W-:Y:S02]  /*0f10*/  ISETP.EQ.AND P4, PT, R17.reuse, -0x14, PT ;  /* 0xffffffec1100780c */ /* 0x040fe40003f82270 */
[C---:B------:R-:W-:Y:S02]  /*0f20*/  ISETP.EQ.AND P2, PT, R17.reuse, -0x10, PT ;  /* 0xfffffff01100780c */ /* 0x040fe40003f42270 */
[C---:B------:R-:W-:Y:S02]  /*0f30*/  ISETP.EQ.AND P1, PT, R17.reuse, -0xc, PT ;  /* 0xfffffff41100780c */ /* 0x040fe40003f22270 */
[C---:B------:R-:W-:Y:S02]  /*0f40*/  ISETP.EQ.AND P0, PT, R17.reuse, -0x8, PT ;  /* 0xfffffff81100780c */ /* 0x040fe40003f02270 */
[----:B------:R-:W-:-:S03]  /*0f50*/  ISETP.EQ.AND P5, PT, R17, 0x4, PT ;  /* 0x000000041100780c */ /* 0x000fc60003fa2270 */
[--C-:B------:R-:W-:Y:S01]  /*0f60*/  @P3 IMAD.MOV.U32 R0, RZ, RZ, R2.reuse ;  /* 0x000000ffff003224 */ /* 0x100fe200078e0002 */
[C---:B------:R-:W-:Y:S01]  /*0f70*/  ISETP.EQ.AND P3, PT, R17.reuse, -0x4, PT ;  /* 0xfffffffc1100780c */ /* 0x040fe20003f62270 */
[----:B------:R-:W-:Y:S01]  /*0f80*/  @P4 IMAD.MOV.U32 R14, RZ, RZ, R2 ;  /* 0x000000ffff0e4224 */ /* 0x000fe200078e0002 */
[----:B------:R-:W-:Y:S01]  /*0f90*/  @P4 MOV R0, R9 ;  /* 0x0000000900004202 */ /* 0x000fe20000000f00 */
[----:B------:R-:W-:Y:S01]  /*0fa0*/  @P2 IMAD.MOV.U32 R14, RZ, RZ, R9 ;  /* 0x000000ffff0e2224 */ /* 0x000fe200078e0009 */
[----:B------:R-:W-:Y:S01]  /*0fb0*/  ISETP.EQ.AND P4, PT, R17, RZ, PT ;  /* 0x000000ff1100720c */ /* 0x000fe20003f82270 */
[----:B------:R-:W-:Y:S01]  /*0fc0*/  @P2 IMAD.MOV.U32 R0, RZ, RZ, R10 ;  /* 0x000000ffff002224 */ /* 0x000fe200078e000a */
[----:B------:R-:W-:Y:S01]  /*0fd0*/  @P1 MOV R14, R10 ;  /* 0x0000000a000e1202 */ /* 0x000fe20000000f00 */
[--C-:B------:R-:W-:Y:S01]  /*0fe0*/  @P1 IMAD.MOV.U32 R0, RZ, RZ, R11.reuse ;  /* 0x000000ffff001224 */ /* 0x100fe200078e000b */
[----:B------:R-:W-:Y:S01]  /*0ff0*/  @P0 MOV R0, R12 ;  /* 0x0000000c00000202 */ /* 0x000fe20000000f00 */
[----:B------:R-:W-:-:S04]  /*1000*/  @P0 IMAD.MOV.U32 R14, RZ, RZ, R11 ;  /* 0x000000ffff0e0224 */ /* 0x000fc800078e000b */
[----:B------:R-:W-:Y:S02]  /*1010*/  @P3 IMAD.MOV.U32 R14, RZ, RZ, R12 ;  /* 0x000000ffff0e3224 */ /* 0x000fe400078e000c */
[----:B------:R-:W-:Y:S02]  /*1020*/  @P3 IMAD.MOV.U32 R0, RZ, RZ, R13 ;  /* 0x000000ffff003224 */ /* 0x000fe400078e000d */
[----:B------:R-:W-:Y:S01]  /*1030*/  @P4 MOV R14, R13 ;  /* 0x0000000d000e4202 */ /* 0x000fe20000000f00 */
[--C-:B------:R-:W-:Y:S02]  /*1040*/  @P4 IMAD.MOV.U32 R0, RZ, RZ, R7.reuse ;  /* 0x000000ffff004224 */ /* 0x100fe400078e0007 */
[----:B------:R-:W-:Y:S01]  /*1050*/  @P5 IMAD.MOV.U32 R14, RZ, RZ, R7 ;  /* 0x000000ffff0e5224 */ /* 0x000fe200078e0007 */
[----:B------:R-:W-:Y:S06]  /*1060*/  @!P6 BRA `(.L_x_9) ;  /* 0x000000000028e947 */ /* 0x000fec0003800000 */
[----:B------:R-:W-:Y:S01]  /*1070*/  @P1 MOV R2, R9 ;  /* 0x0000000900021202 */ /* 0x000fe20000000f00 */
[----:B------:R-:W-:Y:S01]  /*1080*/  @P0 IMAD.MOV.U32 R2, RZ, RZ, R10 ;  /* 0x000000ffff020224 */ /* 0x000fe200078e000a */
[----:B------:R-:W-:Y:S01]  /*1090*/  ISETP.EQ.AND P0, PT, R17, 0x8, PT ;  /* 0x000000081100780c */ /* 0x000fe20003f02270 */
[----:B------:R-:W-:Y:S01]  /*10a0*/  @P3 IMAD.MOV.U32 R2, RZ, RZ, R11 ;  /* 0x000000ffff023224 */ /* 0x000fe200078e000b */
[----:B------:R-:W-:Y:S01]  /*10b0*/  @P4 MOV R2, R12 ;  /* 0x0000000c00024202 */ /* 0x000fe20000000f00 */
[----:B------:R-:W-:Y:S01]  /*10c0*/  @P5 IMAD.MOV.U32 R2, RZ, RZ, R13 ;  /* 0x000000ffff025224 */ /* 0x000fe200078e000d */
[----:B------:R-:W-:-:S04]  /*10d0*/  LOP3.LUT R15, R15, 0x1f, RZ, 0xc0, !PT ;  /* 0x0000001f0f0f7812 */ /* 0x000fc800078ec0ff */
[----:B------:R-:W-:-:S05]  /*10e0*/  SHF.L.W.U32.HI R0, R14, R15, R0 ;  /* 0x0000000f0e007219 */ /* 0x000fca0000010e00 */
[----:B------:R-:W-:-:S05]  /*10f0*/  @P0 IMAD.MOV.U32 R2, RZ, RZ, R7 ;  /* 0x000000ffff020224 */ /* 0x000fca00078e0007 */
[----:B------:R-:W-:-:S07]  /*1100*/  SHF.L.W.U32.HI R14, R2, R15, R14 ;  /* 0x0000000f020e7219 */ /* 0x000fce0000010e0e */
.L_x_9:
[C---:B------:R-:W-:Y:S01]  /*1110*/  SHF.L.W.U32.HI R7, R14.reuse, 0x2, R0 ;  /* 0x000000020e077819 */ /* 0x040fe20000010e00 */
[----:B------:R-:W-:Y:S01]  /*1120*/  UMOV UR4, 0x54442d19 ;  /* 0x54442d1900047882 */ /* 0x000fe20000000000 */
[----:B------:R-:W-:Y:S01]  /*1130*/  SHF.L.U32 R12, R14, 0x2, RZ ;  /* 0x000000020e0c7819 */ /* 0x000fe200000006ff */
[----:B------:R-:W-:Y:S01]  /*1140*/  UMOV UR5, 0x3bf921fb ;  /* 0x3bf921fb00057882 */ /* 0x000fe20000000000 */
[----:B------:R-:W-:Y:S02]  /*1150*/  SHF.R.S32.HI R2, RZ, 0x1f, R7 ;  /* 0x0000001fff027819 */ /* 0x000fe40000011407 */
[----:B------:R-:W-:Y:S02]  /*1160*/  ISETP.GE.AND P1, PT, R4, RZ, PT ;  /* 0x000000ff0400720c */ /* 0x000fe40003f26270 */
[C---:B------:R-:W-:Y:S02]  /*1170*/  LOP3.LUT R12, R2.reuse, R12, RZ, 0x3c, !PT ;  /* 0x0000000c020c7212 */ /* 0x040fe400078e3cff */
[----:B------:R-:W-:-:S02]  /*1180*/  LOP3.LUT R13, R2, R7, RZ, 0x3c, !PT ;  /* 0x00000007020d7212 */ /* 0x000fc400078e3cff */
[----:B------:R-:W-:Y:S02]  /*1190*/  SHF.R.U32.HI R0, RZ, 0x1e, R0 ;  /* 0x0000001eff007819 */ /* 0x000fe40000011600 */
[----:B------:R-:W0:Y:S01]  /*11a0*/  I2F.F64.S64 R10, R12 ;  /* 0x0000000c000a7312 */ /* 0x000e220000301c00 */
[C---:B------:R-:W-:Y:S02]  /*11b0*/  LOP3.LUT R2, R7.reuse, R4, RZ, 0x3c, !PT ;  /* 0x0000000407027212 */ /* 0x040fe400078e3cff */
[----:B------:R-:W-:Y:S02]  /*11c0*/  LEA.HI R14, R7, R0, RZ, 0x1 ;  /* 0x00000000070e7211 */ /* 0x000fe400078f08ff */
[----:B------:R-:W-:-:S03]  /*11d0*/  ISETP.GE.AND P0, PT, R2, RZ, PT ;  /* 0x000000ff0200720c */ /* 0x000fc60003f06270 */
[----:B------:R-:W-:-:S04]  /*11e0*/  IMAD.MOV R0, RZ, RZ, -R14 ;  /* 0x000000ffff007224 */ /* 0x000fc800078e0a0e */
[----:B------:R-:W-:Y:S01]  /*11f0*/  @!P1 IMAD.MOV.U32 R14, RZ, RZ, R0 ;  /* 0x000000ffff0e9224 */ /* 0x000fe200078e0000 */
[----:B0-----:R-:W-:-:S10]  /*1200*/  DMUL R10, R10, UR4 ;  /* 0x000000040a0a7c28 */ /* 0x001fd40008000000 */
[----:B------:R-:W0:Y:S02]  /*1210*/  F2F.F32.F64 R10, R10 ;  /* 0x0000000a000a7310 */ /* 0x000e240000301000 */
[----:B0-----:R-:W-:-:S07]  /*1220*/  FSEL R7, -R10, R10, !P0 ;  /* 0x0000000a0a077208 */ /* 0x001fce0004000100 */
.L_x_7:
[----:B------:R-:W-:Y:S01]  /*1230*/  IADD3 R0, PT, PT, R6, 0x1800000, RZ ;  /* 0x0180000006007810 */ /* 0x000fe20007ffe0ff */
[----:B------:R-:W-:Y:S03]  /*1240*/  BSSY.RECONVERGENT B0, `(.L_x_10) ;  /* 0x000000d000007945 */ /* 0x000fe60003800200 */
[----:B------:R-:W-:-:S04]  /*1250*/  LOP3.LUT R0, R0, 0x7f800000, RZ, 0xc0, !PT ;  /* 0x7f80000000007812 */ /* 0x000fc800078ec0ff */
[----:B------:R-:W-:-:S13]  /*1260*/  ISETP.GT.U32.AND P0, PT, R0, 0x1ffffff, PT ;  /* 0x01ffffff0000780c */ /* 0x000fda0003f04070 */
[----:B------:R-:W-:Y:S05]  /*1270*/  @P0 BRA `(.L_x_11) ;  /* 0x0000000000140947 */ /* 0x000fea0003800000 */
[----:B------:R-:W-:Y:S01]  /*1280*/  IMAD.MOV.U32 R0, RZ, RZ, R6 ;  /* 0x000000ffff007224 */ /* 0x000fe200078e0006 */
[----:B------:R-:W-:-:S07]  /*1290*/  MOV R10, 0x12b0 ;  /* 0x000012b0000a7802 */ /* 0x000fce0000000f00 */
[----:B------:R-:W-:Y:S05]  /*12a0*/  CALL.REL.NOINC `($__internal_0_$__cuda_sm20_rcp_rn_f32_slowpath) ;  /* 0x0000000800e07944 */ /* 0x000fea0003c00000 */
[----:B------:R-:W-:Y:S01]  /*12b0*/  IMAD.MOV.U32 R9, RZ, RZ, R0 ;  /* 0x000000ffff097224 */ /* 0x000fe200078e0000 */
[----:B------:R-:W-:Y:S06]  /*12c0*/  BRA `(.L_x_12) ;  /* 0x0000000000107947 */ /* 0x000fec0003800000 */
.L_x_11:
[----:B------:R-:W0:Y:S02]  /*12d0*/  MUFU.RCP R9, R6 ;  /* 0x0000000600097308 */ /* 0x000e240000001000 */
[----:B0-----:R-:W-:-:S04]  /*12e0*/  FFMA R0, R6, R9, -1 ;  /* 0xbf80000006007423 */ /* 0x001fc80000000009 */
[----:B------:R-:W-:-:S04]  /*12f0*/  FADD.FTZ R0, -R0, -RZ ;  /* 0x800000ff00007221 */ /* 0x000fc80000010100 */
[----:B------:R-:W-:-:S07]  /*1300*/  FFMA R9, R9, R0, R9 ;  /* 0x0000000009097223 */ /* 0x000fce0000000009 */
.L_x_12:
[----:B------:R-:W-:Y:S05]  /*1310*/  BSYNC.RECONVERGENT B0 ;  /* 0x0000000000007941 */ /* 0x000fea0003800200 */
.L_x_10:
[----:B------:R-:W0:Y:S01]  /*1320*/  LDC R2, c[0x0][0x388] ;  /* 0x0000e200ff027b82 */ /* 0x000e220000000800 */
[----:B------:R-:W-:Y:S01]  /*1330*/  MOV R0, 0x37cbac00 ;  /* 0x37cbac0000007802 */ /* 0x000fe20000000f00 */
[----:B------:R-:W-:Y:S01]  /*1340*/  FMUL R11, R7, R7 ;  /* 0x00000007070b7220 */ /* 0x000fe20000400000 */
[C---:B------:R-:W-:Y:S01]  /*1350*/  LOP3.LUT R10, R14.reuse, 0x1, RZ, 0xc0, !PT ;  /* 0x000000010e0a7812 */ /* 0x040fe200078ec0ff */
[----:B------:R-:W-:Y:S02]  /*1360*/  HFMA2 R12, -RZ, RZ, 1.541015625, -0.052001953125 ;  /* 0x3e2aaaa8ff0c7431 */ /* 0x000fe400000001ff */
[----:B------:R-:W-:Y:S02]  /*1370*/  VIADD R14, R14, 0x1 ;  /* 0x000000010e0e7836 */ /* 0x000fe40000000000 */
[----:B------:R-:W-:Y:S01]  /*1380*/  FFMA R0, R11, R0, -0.0013887860113754868507 ;  /* 0xbab607ed0b007423 */ /* 0x000fe20000000000 */
[----:B------:R-:W-:Y:S01]  /*1390*/  ISETP.NE.U32.AND P0, PT, R10, 0x1, PT ;  /* 0x000000010a00780c */ /* 0x000fe20003f05070 */
[----:B------:R-:W-:Y:S01]  /*13a0*/  IMAD.MOV.U32 R10, RZ, RZ, 0x3c0885e4 ;  /* 0x3c0885e4ff0a7424 */ /* 0x000fe200078e00ff */
[----:B------:R-:W-:-:S02]  /*13b0*/  LOP3.LUT P1, RZ, R14, 0x2, RZ, 0xc0, !PT ;  /* 0x000000020eff7812 */ /* 0x000fc4000782c0ff */
[----:B------:R-:W-:Y:S02]  /*13c0*/  FSEL R0, R0, -0.00019574658654164522886, P0 ;  /* 0xb94d415300007808 */ /* 0x000fe40000000000 */
[----:B------:R-:W-:Y:S02]  /*13d0*/  FSEL R10, R10, 0.041666727513074874878, !P0 ;  /* 0x3d2aaabb0a0a7808 */ /* 0x000fe40004000000 */
[----:B------:R-:W-:-:S03]  /*13e0*/  FSEL R12, -R12, -0.4999999701976776123, !P0 ;  /* 0xbeffffff0c0c7808 */ /* 0x000fc60004000100 */
[----:B------:R-:W-:Y:S01]  /*13f0*/  FFMA R10, R11, R0, R10 ;  /* 0x000000000b0a7223 */ /* 0x000fe2000000000a */
[----:B------:R-:W-:-:S03]  /*1400*/  FSEL R0, R7, 1, !P0 ;  /* 0x3f80000007007808 */ /* 0x000fc60004000000 */
[C---:B------:R-:W-:Y:S01]  /*1410*/  FFMA R10, R11.reuse, R10, R12 ;  /* 0x0000000a0b0a7223 */ /* 0x040fe2000000000c */
[----:B0-----:R-:W-:Y:S02]  /*1420*/  VIADD R7, R2, 0x1800000 ;  /* 0x0180000002077836 */ /* 0x001fe40000000000 */
[----:B------:R-:W-:Y:S01]  /*1430*/  FFMA R11, R11, R0, RZ ;  /* 0x000000000b0b7223 */ /* 0x000fe200000000ff */
[----:B------:R-:W-:Y:S02]  /*1440*/  FMUL R12, R16, R9 ;  /* 0x00000009100c7220 */ /* 0x000fe40000400000 */
[----:B------:R-:W-:Y:S01]  /*1450*/  LOP3.LUT R7, R7, 0x7f800000, RZ, 0xc0, !PT ;  /* 0x7f80000007077812 */ /* 0x000fe200078ec0ff */
[----:B------:R-:W-:-:S03]  /*1460*/  FFMA R0, R11, R10, R0 ;  /* 0x0000000a0b007223 */ /* 0x000fc60000000000 */
[----:B------:R-:W-:Y:S01]  /*1470*/  ISETP.GT.U32.AND P0, PT, R7, 0x1ffffff, PT ;  /* 0x01ffffff0700780c */ /* 0x000fe20003f04070 */
[----:B------:R-:W-:-:S04]  /*1480*/  @P1 FADD R0, RZ, -R0 ;  /* 0x80000000ff001221 */ /* 0x000fc80000000000 */
[----:B------:R-:W-:-:S08]  /*1490*/  FMUL R7, R0, R9 ;  /* 0x0000000900077220 */ /* 0x000fd00000400000 */
[----:B------:R-:W-:Y:S05]  /*14a0*/  @P0 BRA `(.L_x_13) ;  /* 0x0000000000140947 */ /* 0x000fea0003800000 */
[----:B------:R-:W0:Y:S01]  /*14b0*/  LDCU UR4, c[0x0][0x388] ;  /* 0x00007100ff0477ac */ /* 0x000e220008000800 */
[----:B------:R-:W-:Y:S01]  /*14c0*/  MOV R10, 0x14f0 ;  /* 0x000014f0000a7802 */ /* 0x000fe20000000f00 */
[----:B0-----:R-:W-:-:S07]  /*14d0*/  IMAD.U32 R0, RZ, RZ, UR4 ;  /* 0x00000004ff007e24 */ /* 0x001fce000f8e00ff */
[----:B------:R-:W-:Y:S05]  /*14e0*/  CALL.REL.NOINC `($__internal_0_$__cuda_sm20_rcp_rn_f32_slowpath) ;  /* 0x0000000800507944 */ /* 0x000fea0003c00000 */
[----:B------:R-:W-:Y:S05]  /*14f0*/  BRA `(.L_x_14) ;  /* 0x0000000000107947 */ /* 0x000fea0003800000 */
.L_x_13:
[----:B------:R-:W0:Y:S02]  /*1500*/  MUFU.RCP R11, R2 ;  /* 0x00000002000b7308 */ /* 0x000e240000001000 */
[----:B0-----:R-:W-:-:S04]  /*1510*/  FFMA R0, R11, R2, -1 ;  /* 0xbf8000000b007423 */ /* 0x001fc80000000002 */
[----:B------:R-:W-:-:S04]  /*1520*/  FADD.FTZ R0, -R0, -RZ ;  /* 0x800000ff00007221 */ /* 0x000fc80000010100 */
[----:B------:R-:W-:-:S07]  /*1530*/  FFMA R0, R11, R0, R11 ;  /* 0x000000000b007223 */ /* 0x000fce000000000b */
.L_x_14:
[----:B------:R-:W-:Y:S01]  /*1540*/  FADD R11, R7, -R0 ;  /* 0x80000000070b7221 */ /* 0x000fe20000000000 */
[----:B------:R-:W-:Y:S04]  /*1550*/  BSSY.RECONVERGENT B0, `(.L_x_15) ;  /* 0x000000f000007945 */ /* 0x000fe80003800200 */
[----:B------:R-:W-:-:S04]  /*1560*/  FSETP.GT.AND P2, PT, |R12|, |R11|, PT ;  /* 0x4000000b0c00720b */ /* 0x000fc80003f44200 */
[----:B------:R-:W-:Y:S02]  /*1570*/  FSEL R10, |R12|, |R11|, P2 ;  /* 0x4000000b0c0a7208 */ /* 0x000fe40001000200 */
[----:B------:R-:W-:Y:S02]  /*1580*/  FSEL R23, |R11|, |R12|, P2 ;  /* 0x4000000c0b177208 */ /* 0x000fe40001000200 */
[----:B------:R-:W0:Y:S08]  /*1590*/  MUFU.RCP R7, R10 ;  /* 0x0000000a00077308 */ /* 0x000e300000001000 */
[----:B------:R-:W1:Y:S01]  /*15a0*/  FCHK P0, R23, R10 ;  /* 0x0000000a17007302 */ /* 0x000e620000000000 */
[----:B0-----:R-:W-:-:S04]  /*15b0*/  FFMA R0, -R10, R7, 1 ;  /* 0x3f8000000a007423 */ /* 0x001fc80000000107 */
[----:B------:R-:W-:-:S04]  /*15c0*/  FFMA R0, R7, R0, R7 ;  /* 0x0000000007007223 */ /* 0x000fc80000000007 */
[----:B------:R-:W-:-:S04]  /*15d0*/  FFMA R7, R23, R0, RZ ;  /* 0x0000000017077223 */ /* 0x000fc800000000ff */
[----:B------:R-:W-:-:S04]  /*15e0*/  FFMA R2, -R10, R7, R23 ;  /* 0x000000070a027223 */ /* 0x000fc80000000117 */
[----:B------:R-:W-:Y:S01]  /*15f0*/  FFMA R0, R0, R2, R7 ;  /* 0x0000000200007223 */ /* 0x000fe20000000007 */
[----:B-1----:R-:W-:Y:S06]  /*1600*/  @!P0 BRA `(.L_x_16) ;  /* 0x00000000000c8947 */ /* 0x002fec0003800000 */
[----:B------:R-:W-:Y:S02]  /*1610*/  MOV R20, R10 ;  /* 0x0000000a00147202 */ /* 0x000fe40000000f00 */
[----:B------:R-:W-:-:S07]  /*1620*/  MOV R2, 0x1640 ;  /* 0x0000164000027802 */ /* 0x000fce0000000f00 */
[----:B------:R-:W-:Y:S05]  /*1630*/  CALL.REL.NOINC `($__internal_1_$__cuda_sm3x_div_rn_noftz_f32_slowpath) ;  /* 0x0000000800d07944 */ /* 0x000fea0003c00000 */
.L_x_16:
[----:B------:R-:W-:Y:S05]  /*1640*/  BSYNC.RECONVERGENT B0 ;  /* 0x0000000000007941 */ /* 0x000fea0003800200 */
.L_x_15:
[----:B------:R-:W-:Y:S02]  /*1650*/  IMAD.MOV.U32 R7, RZ, RZ, 0x3b33710b ;  /* 0x3b33710bff077424 */ /* 0x000fe400078e00ff */
[----:B------:R-:W-:Y:S01]  /*1660*/  FMUL R2, R0, R0 ;  /* 0x0000000000027220 */ /* 0x000fe20000400000 */
[C---:B------:R-:W-:Y:S01]  /*1670*/  ISETP.GE.AND P0, PT, R11.reuse, RZ, PT ;  /* 0x000000ff0b00720c */ /* 0x040fe20003f06270 */
[----:B------:R-:W0:Y:S01]  /*1680*/  LDCU.64 UR4, c[0x0][0x3b0] ;  /* 0x00007600ff0477ac */ /* 0x000e220008000a00 */
[----:B------:R-:W-:Y:S01]  /*1690*/  FSETP.NEU.AND P3, PT, |R11|, |R12|, PT ;  /* 0x4000000c0b00720b */ /* 0x000fe20003f6d200 */
[----:B------:R-:W-:Y:S01]  /*16a0*/  FFMA R7, R2, R7, -0.015681877732276916504 ;  /* 0xbc80774802077423 */ /* 0x000fe20000000007 */
[----:B------:R-:W-:Y:S01]  /*16b0*/  FSETP.NEU.AND P1, PT, R10, RZ, PT ;  /* 0x000000ff0a00720b */ /* 0x000fe20003f2d000 */
[----:B------:R-:W1:Y:S01]  /*16c0*/  LDC.64 R14, c[0x0][0x3a8] ;  /* 0x0000ea00ff0e7b82 */ /* 0x000e620000000a00 */
[----:B------:R-:W2:Y:S01]  /*16d0*/  LDCU.64 UR8, c[0x0][0x380] ;  /* 0x00007000ff0877ac */ /* 0x000ea20008000a00 */
[----:B------:R-:W-:Y:S01]  /*16e0*/  FFMA R7, R2, R7, 0.042200751602649688721 ;  /* 0x3d2cdab202077423 */ /* 0x000fe20000000007 */
[----:B------:R-:W-:Y:S01]  /*16f0*/  FADD R11, |R12|, |R11| ;  /* 0x4000000b0c0b7221 */ /* 0x000fe20000000200 */
[----:B------:R-:W-:Y:S01]  /*1700*/  BSSY.RECONVERGENT B0, `(.L_x_17) ;  /* 0x000006f000007945 */ /* 0x000fe20003800200 */
[----:B------:R-:W3:Y:S01]  /*1710*/  LDCU.64 UR10, c[0x0][0x380] ;  /* 0x00007000ff0a77ac */ /* 0x000ee20008000a00 */
[----:B------:R-:W-:-:S04]  /*1720*/  FFMA R7, R2, R7, -0.074792981147766113281 ;  /* 0xbd992d1002077423 */ /* 0x000fc80000000007 */
[----:B------:R-:W-:-:S04]  /*1730*/  FFMA R7, R2, R7, 0.10640415549278259277 ;  /* 0x3dd9ea6c02077423 */ /* 0x000fc80000000007 */
[----:B------:R-:W-:-:S04]  /*1740*/  FFMA R7, R2, R7, -0.14207722246646881104 ;  /* 0xbe117cb102077423 */ /* 0x000fc80000000007 */
[----:B------:R-:W-:-:S04]  /*1750*/  FFMA R7, R2, R7, 0.19993925094604492188 ;  /* 0x3e4cbce002077423 */ /* 0x000fc80000000007 */
[----:B------:R-:W-:-:S04]  /*1760*/  FFMA R7, R2, R7, -0.33333197236061096191 ;  /* 0xbeaaaa7d02077423 */ /* 0x000fc80000000007 */
[----:B------:R-:W-:Y:S01]  /*1770*/  FMUL R7, R2, R7 ;  /* 0x0000000702077220 */ /* 0x000fe20000400000 */
[----:B------:R-:W-:-:S03]  /*1780*/  IMAD.MOV.U32 R2, RZ, RZ, 0x3f6ee581 ;  /* 0x3f6ee581ff027424 */ /* 0x000fc600078e00ff */
[----:B------:R-:W-:-:S04]  /*1790*/  FFMA R7, R7, R0, R0 ;  /* 0x0000000007077223 */ /* 0x000fc80000000000 */
[C---:B------:R-:W-:Y:S01]  /*17a0*/  FFMA R0, R2.reuse, 1.6832555532455444336, -R7 ;  /* 0x3fd774eb02007823 */ /* 0x040fe20000000807 */
[----:B------:R-:W-:-:S04]  /*17b0*/  FSEL R2, R2, 1.8663789033889770508, P2 ;  /* 0x3feee58102027808 */ /* 0x000fc80001000000 */
[-C--:B------:R-:W-:Y:S01]  /*17c0*/  FSEL R13, R0, R7.reuse, P2 ;  /* 0x00000007000d7208 */ /* 0x080fe20001000000 */
[----:B------:R-:W-:Y:S01]  /*17d0*/  HFMA2 R0, -RZ, RZ, 2.04296875, -15.78125 ;  /* 0x4016cbe4ff007431 */ /* 0x000fe200000001ff */
[----:B------:R-:W-:Y:S02]  /*17e0*/  FSEL R7, R7, -R7, P2 ;  /* 0x8000000707077208 */ /* 0x000fe40001000000 */
[----:B--2---:R-:W-:-:S03]  /*17f0*/  FSETP.GTU.AND P2, PT, R9, UR8, PT ;  /* 0x0000000809007c0b */ /* 0x004fc6000bf4c000 */
[----:B------:R-:W-:Y:S01]  /*1800*/  @!P0 FFMA R13, R2, 1.6832555532455444336, R7 ;  /* 0x3fd774eb020d8823 */ /* 0x000fe20000000007 */
[----:B------:R-:W-:Y:S02]  /*1810*/  @!P3 FSEL R13, R0, 0.78539818525314331055, !P0 ;  /* 0x3f490fdb000db808 */ /* 0x000fe40004000000 */
[----:B------:R-:W-:Y:S02]  /*1820*/  @!P1 FSEL R13, RZ, 3.1415927410125732422, P0 ;  /* 0x40490fdbff0d9808 */ /* 0x000fe40000000000 */
[C---:B0-----:R-:W-:Y:S01]  /*1830*/  LEA R16, P1, R8.reuse, UR4, 0x3 ;  /* 0x0000000408107c11 */ /* 0x041fe2000f8218ff */
[----:B------:R-:W0:Y:S01]  /*1840*/  LDCU UR4, c[0x0][0x398] ;  /* 0x00007300ff0477ac */ /* 0x000e220008000800 */
[----:B------:R-:W-:Y:S02]  /*1850*/  LOP3.LUT R12, R13, 0x80000000, R12, 0xb8, !PT ;  /* 0x800000000d0c7812 */ /* 0x000fe400078eb80c */
[----:B------:R-:W-:Y:S02]  /*1860*/  FSETP.NAN.AND P0, PT, R11, R11, PT ;  /* 0x0000000b0b00720b */ /* 0x000fe40003f08000 */
[----:B------:R-:W-:-:S02]  /*1870*/  LEA.HI.X R17, R8, UR5, RZ, 0x3, P1 ;  /* 0x0000000508117c11 */ /* 0x000fc400088f1cff */
[----:B------:R-:W-:Y:S02]  /*1880*/  FSEL R11, R11, R12, P0 ;  /* 0x0000000c0b0b7208 */ /* 0x000fe40000000000 */
[----:B------:R-:W-:Y:S01]  /*1890*/  FSETP.LEU.AND P0, PT, R9, UR9, P2 ;  /* 0x0000000909007c0b */ /* 0x000fe2000970b000 */
[----:B------:R-:W2:Y:S01]  /*18a0*/  LDCU.64 UR8, c[0x0][0x3a8] ;  /* 0x00007500ff0877ac */ /* 0x000ea20008000a00 */
[----:B-1----:R-:W-:Y:S01]  /*18b0*/  ISETP.LT.U32.AND P1, PT, R14, 0x2, PT ;  /* 0x000000020e00780c */ /* 0x002fe20003f21070 */
[----:B------:R1:W-:Y:S03]  /*18c0*/  STG.E desc[UR6][R16.64], R11 ;  /* 0x0000000b10007986 */ /* 0x0003e6000c101906 */
[----:B------:R-:W-:-:S13]  /*18d0*/  ISETP.LT.U32.OR.EX P0, PT, R15, RZ, !P0, P1 ;  /* 0x000000ff0f00720c */ /* 0x000fda0004701510 */
[----:B0123--:R-:W-:Y:S05]  /*18e0*/  @P0 BRA `(.L_x_18) ;  /* 0x0000000400400947 */ /* 0x00ffea0003800000 */
[----:B------:R-:W-:Y:S02]  /*18f0*/  IMAD.MOV.U32 R8, RZ, RZ, 0x1 ;  /* 0x00000001ff087424 */ /* 0x000fe400078e00ff */
[----:B------:R-:W-:-:S07]  /*1900*/  IMAD.MOV.U32 R9, RZ, RZ, RZ ;  /* 0x000000ffff097224 */ /* 0x000fce00078e00ff */
.L_x_26:
[-C--:B------:R-:W-:Y:S01]  /*1910*/  FFMA R7, -R3, R6.reuse, 1 ;  /* 0x3f80000003077423 */ /* 0x080fe20000000106 */
[----:B------:R-:W-:Y:S01]  /*1920*/  MOV R14, 0x3e2aaaab ;  /* 0x3e2aaaab000e7802 */ /* 0x000fe20000000f00 */
[----:B------:R-:W-:Y:S01]  /*1930*/  IMAD.MOV.U32 R15, RZ, RZ, 0x40c00000 ;  /* 0x40c00000ff0f7424 */ /* 0x000fe200078e00ff */
[----:B------:R-:W-:Y:S01]  /*1940*/  BSSY.RECONVERGENT B1, `(.L_x_19) ;  /* 0x0000021000017945 */ /* 0x000fe20003800200 */
[----:B------:R-:W-:Y:S01]  /*1950*/  FMUL R10, R7, -R6 ;  /* 0x80000006070a7220 */ /* 0x000fe20000400000 */
[----:B------:R-:W-:Y:S01]  /*1960*/  FMUL R7, R5, 0.5 ;  /* 0x3f00000005077820 */ /* 0x000fe20000400000 */
[----:B------:R-:W-:Y:S01]  /*1970*/  FFMA R15, R14, -R15, 1 ;  /* 0x3f8000000e0f7423 */ /* 0x000fe2000000080f */
[----:B------:R-:W-:Y:S01]  /*1980*/  FADD R4, R4, UR4 ;  /* 0x0000000404047e21 */ /* 0x000fe20008000000 */
[----:B------:R-:W-:Y:S01]  /*1990*/  FMUL R2, R10, 0.5 ;  /* 0x3f0000000a027820 */ /* 0x000fe20000400000 */
[----:B------:R-:W-:-:S03]  /*19a0*/  FFMA R0, R7, UR4, R6 ;  /* 0x0000000407007c23 */ /* 0x000fc60008000006 */
[----:B------:R-:W-:Y:S01]  /*19b0*/  FFMA R2, R2, UR4, R5 ;  /* 0x0000000402027c23 */ /* 0x000fe20008000005 */
[----:B------:R-:W-:-:S03]  /*19c0*/  FFMA R11, -R3, R0, 1 ;  /* 0x3f800000030b7423 */ /* 0x000fc60000000100 */
[----:B------:R-:W-:Y:S01]  /*19d0*/  FMUL R7, R2, 0.5 ;  /* 0x3f00000002077820 */ /* 0x000fe20000400000 */
[----:B------:R-:W-:Y:S01]  /*19e0*/  FMUL R11, R0, -R11 ;  /* 0x8000000b000b7220 */ /* 0x000fe20000400000 */
[----:B------:R-:W-:Y:S02]  /*19f0*/  FFMA R2, R2, 2, R5 ;  /* 0x4000000002027823 */ /* 0x000fe40000000005 */
[----:B------:R-:W-:Y:S01]  /*1a00*/  FFMA R12, R7, UR4, R6 ;  /* 0x00000004070c7c23 */ /* 0x000fe20008000006 */
[----:B------:R-:W-:-:S03]  /*1a10*/  FMUL R0, R11, 0.5 ;  /* 0x3f0000000b007820 */ /* 0x000fc60000400000 */
[----:B------:R-:W-:Y:S01]  /*1a20*/  FFMA R13, -R3, R12, 1 ;  /* 0x3f800000030d7423 */ /* 0x000fe2000000010c */
[----:B------:R-:W-:-:S03]  /*1a30*/  FFMA R7, R0, UR4, R5 ;  /* 0x0000000400077c23 */ /* 0x000fc60008000005 */
[----:B------:R-:W-:Y:S01]  /*1a40*/  FMUL R12, R12, -R13 ;  /* 0x8000000d0c0c7220 */ /* 0x000fe20000400000 */
[----:B------:R-:W-:-:S03]  /*1a50*/  FFMA R13, R7, 2, R2 ;  /* 0x40000000070d7823 */ /* 0x000fc60000000002 */
[----:B------:R-:W-:-:S04]  /*1a60*/  FFMA R0, R12, UR4, R5 ;  /* 0x000000040c007c23 */ /* 0x000fc80008000005 */
[----:B------:R-:W-:Y:S01]  /*1a70*/  FADD R13, R0, R13 ;  /* 0x0000000d000d7221 */ /* 0x000fe20000000000 */
[----:B------:R-:W-:Y:S01]  /*1a80*/  FFMA R0, R15, R14, 0.16666667163372039795 ;  /* 0x3e2aaaab0f007423 */ /* 0x000fe2000000000e */
[----:B------:R-:W-:Y:S02]  /*1a90*/  FFMA R14, R7, UR4, R6 ;  /* 0x00000004070e7c23 */ /* 0x000fe40008000006 */
[----:B------:R-:W-:-:S04]  /*1aa0*/  FMUL R23, R13, UR4 ;  /* 0x000000040d177c20 */ /* 0x000fc80008400000 */
[----:B------:R-:W0:Y:S01]  /*1ab0*/  FCHK P0, R23, 6 ;  /* 0x40c0000017007902 */ /* 0x000e220000000000 */
[----:B------:R-:W-:-:S04]  /*1ac0*/  FFMA R13, R0, R23, RZ ;  /* 0x00000017000d7223 */ /* 0x000fc800000000ff */
[----:B------:R-:W-:-:S04]  /*1ad0*/  FFMA R2, R13, -6, R23 ;  /* 0xc0c000000d027823 */ /* 0x000fc80000000017 */
[----:B------:R-:W-:Y:S01]  /*1ae0*/  FFMA R7, R0, R2, R13 ;  /* 0x0000000200077223 */ /* 0x000fe2000000000d */
[----:B------:R-:W-:Y:S01]  /*1af0*/  FFMA R13, -R3, R14, 1 ;  /* 0x3f800000030d7423 */ /* 0x000fe2000000010e */
[----:B0-----:R-:W-:Y:S06]  /*1b00*/  @!P0 BRA `(.L_x_20) ;  /* 0x0000000000108947 */ /* 0x001fec0003800000 */
[----:B------:R-:W-:Y:S01]  /*1b10*/  IMAD.MOV.U32 R20, RZ, RZ, 0x40c00000 ;  /* 0x40c00000ff147424 */ /* 0x000fe200078e00ff */
[----:B------:R-:W-:-:S07]  /*1b20*/  MOV R2, 0x1b40 ;  /* 0x00001b4000027802 */ /* 0x000fce0000000f00 */
[----:B------:R-:W-:Y:S05]  /*1b30*/  CALL.REL.NOINC `($__internal_1_$__cuda_sm3x_div_rn_noftz_f32_slowpath) ;  /* 0x0000000400907944 */ /* 0x000fea0003c00000 */
[----:B------:R-:W-:-:S07]  /*1b40*/  MOV R7, R0 ;  /* 0x0000000000077202 */ /* 0x000fce0000000f00 */
.L_x_20:
[----:B------:R-:W-:Y:S05]  /*1b50*/  BSYNC.RECONVERGENT B1 ;  /* 0x0000000000017941 */ /* 0x000fea0003800200 */
.L_x_19:
[----:B------:R-:W-:Y:S01]  /*1b60*/  FFMA R11, R11, 2, R10 ;  /* 0x400000000b0b7823 */ /* 0x000fe2000000000a */
[----:B------:R-:W-:Y:S01]  /*1b70*/  IMAD.MOV.U32 R0, RZ, RZ, 0x3e2aaaab ;  /* 0x3e2aaaabff007424 */ /* 0x000fe200078e00ff */
[----:B------:R-:W-:Y:S01]  /*1b80*/  BSSY.RECONVERGENT B1, `(.L_x_21) ;  /* 0x0000010000017945 */ /* 0x000fe20003800200 */
[----:B------:R-:W-:Y:S02]  /*1b90*/  IMAD.MOV.U32 R15, RZ, RZ, 0x40c00000 ;  /* 0x40c00000ff0f7424 */ /* 0x000fe400078e00ff */
[----:B------:R-:W-:Y:S01]  /*1ba0*/  FFMA R11, R12, 2, R11 ;  /* 0x400000000c0b7823 */ /* 0x000fe2000000000b */
[----:B------:R-:W-:Y:S01]  /*1bb0*/  FADD R6, R7, R6 ;  /* 0x0000000607067221 */ /* 0x000fe20000000000 */
[----:B------:R-:W-:Y:S02]  /*1bc0*/  FFMA R15, R0, -R15, 1 ;  /* 0x3f800000000f7423 */ /* 0x000fe4000000080f */
[----:B------:R-:W-:Y:S02]  /*1bd0*/  FFMA R11, -R14, R13, R11 ;  /* 0x0000000d0e0b7223 */ /* 0x000fe4000000010b */
[----:B------:R-:W-:-:S02]  /*1be0*/  FFMA R0, R15, R0, 0.16666667163372039795 ;  /* 0x3e2aaaab0f007423 */ /* 0x000fc40000000000 */
[----:B------:R-:W-:-:S04]  /*1bf0*/  FMUL R23, R11, UR4 ;  /* 0x000000040b177c20 */ /* 0x000fc80008400000 */
[----:B------:R-:W0:Y:S01]  /*1c00*/  FCHK P0, R23, 6 ;  /* 0x40c0000017007902 */ /* 0x000e220000000000 */
[----:B------:R-:W-:-:S04]  /*1c10*/  FFMA R11, R0, R23, RZ ;  /* 0x00000017000b7223 */ /* 0x000fc800000000ff */
[----:B------:R-:W-:-:S04]  /*1c20*/  FFMA R2, R11, -6, R23 ;  /* 0xc0c000000b027823 */ /* 0x000fc80000000017 */
[----:B------:R-:W-:Y:S01]  /*1c30*/  FFMA R0, R0, R2, R11 ;  /* 0x0000000200007223 */ /* 0x000fe2000000000b */
[----:B0-----:R-:W-:Y:S06]  /*1c40*/  @!P0 BRA `(.L_x_22) ;  /* 0x00000000000c8947 */ /* 0x001fec0003800000 */
[----:B------:R-:W-:Y:S01]  /*1c50*/  HFMA2 R20, -RZ, RZ, 2.375, 0 ;  /* 0x40c00000ff147431 */ /* 0x000fe200000001ff */
[----:B------:R-:W-:-:S07]  /*1c60*/  MOV R2, 0x1c80 ;  /* 0x00001c8000027802 */ /* 0x000fce0000000f00 */
[----:B------:R-:W-:Y:S05]  /*1c70*/  CALL.REL.NOINC `($__internal_1_$__cuda_sm3x_div_rn_noftz_f32_slowpath) ;  /* 0x0000000400407944 */ /* 0x000fea0003c00000 */
.L_x_22:
[----:B------:R-:W-:Y:S05]  /*1c80*/  BSYNC.RECONVERGENT B1 ;  /* 0x0000000000017941 */ /* 0x000fea0003800200 */
.L_x_21:
[----:B------:R-:W-:Y:S01]  /*1c90*/  VIADD R2, R6, 0x1800000 ;  /* 0x0180000006027836 */ /* 0x000fe20000000000 */
[----:B------:R-:W-:Y:S01]  /*1ca0*/  IADD3 R8, P0, PT, R8, 0x1, RZ ;  /* 0x0000000108087810 */ /* 0x000fe20007f1e0ff */
[----:B------:R-:W-:Y:S01]  /*1cb0*/  BSSY.RECONVERGENT B1, `(.L_x_23) ;  /* 0x000000e000017945 */ /* 0x000fe20003800200 */
[----:B------:R-:W-:Y:S02]  /*1cc0*/  FADD R5, R0, R5 ;  /* 0x0000000500057221 */ /* 0x000fe40000000000 */
[----:B------:R-:W-:Y:S01]  /*1cd0*/  LOP3.LUT R2, R2, 0x7f800000, RZ, 0xc0, !PT ;  /* 0x7f80000002027812 */ /* 0x000fe200078ec0ff */
[----:B------:R-:W-:-:S03]  /*1ce0*/  IMAD.X R9, RZ, RZ, R9, P0 ;  /* 0x000000ffff097224 */ /* 0x000fc600000e0609 */
[----:B------:R-:W-:-:S13]  /*1cf0*/  ISETP.GT.U32.AND P1, PT, R2, 0x1ffffff, PT ;  /* 0x01ffffff0200780c */ /* 0x000fda0003f24070 */
[----:B------:R-:W-:Y:S05]  /*1d00*/  @P1 BRA `(.L_x_24) ;  /* 0x0000000000101947 */ /* 0x000fea0003800000 */
[----:B------:R-:W-:Y:S02]  /*1d10*/  MOV R0, R6 ;  /* 0x0000000600007202 */ /* 0x000fe40000000f00 */
[----:B------:R-:W-:-:S07]  /*1d20*/  MOV R10, 0x1d40 ;  /* 0x00001d40000a7802 */ /* 0x000fce0000000f00 */
[----:B------:R-:W-:Y:S05]  /*1d30*/  CALL.REL.NOINC `($__internal_0_$__cuda_sm20_rcp_rn_f32_slowpath) ;  /* 0x00000000003c7944 */ /* 0x000fea0003c00000 */
[----:B------:R-:W-:Y:S05]  /*1d40*/  BRA `(.L_x_25) ;  /* 0x0000000000107947 */ /* 0x000fea0003800000 */
.L_x_24:
[----:B------:R-:W0:Y:S02]  /*1d50*/  MUFU.RCP R7, R6 ;  /* 0x0000000600077308 */ /* 0x000e240000001000 */
[----:B0-----:R-:W-:-:S04]  /*1d60*/  FFMA R0, R6, R7, -1 ;  /* 0xbf80000006007423 */ /* 0x001fc80000000007 */
[----:B------:R-:W-:-:S04]  /*1d70*/  FADD.FTZ R0, -R0, -RZ ;  /* 0x800000ff00007221 */ /* 0x000fc80000010100 */
[----:B------:R-:W-:-:S07]  /*1d80*/  FFMA R0, R7, R0, R7 ;  /* 0x0000000007007223 */ /* 0x000fce0000000007 */
.L_x_25:
[----:B------:R-:W-:Y:S05]  /*1d90*/  BSYNC.RECONVERGENT B1 ;  /* 0x0000000000017941 */ /* 0x000fea0003800200 */
.L_x_23:
[----:B------:R-:W-:Y:S02]  /*1da0*/  FSETP.GTU.AND P2, PT, R0, UR10, PT ;  /* 0x0000000a00007c0b */ /* 0x000fe4000bf4c000 */
[----:B------:R-:W-:Y:S02]  /*1db0*/  ISETP.LT.U32.AND P0, PT, R8, UR8, PT ;  /* 0x0000000808007c0c */ /* 0x000fe4000bf01070 */
[----:B------:R-:W-:Y:S02]  /*1dc0*/  FSETP.LEU.AND P1, PT, R0, UR11, P2 ;  /* 0x0000000b00007c0b */ /* 0x000fe4000972b000 */
[----:B------:R-:W-:-:S13]  /*1dd0*/  ISETP.LT.U32.AND.EX P0, PT, R9, UR9, PT, P0 ;  /* 0x0000000909007c0c */ /* 0x000fda000bf01100 */
[----:B------:R-:W-:Y:S05]  /*1de0*/  @P1 BRA P0, `(.L_x_26) ;  /* 0xfffffff800c81947 */ /* 0x000fea000003ffff */
.L_x_18:
[----:B------:R-:W-:Y:S05]  /*1df0*/  BSYNC.RECONVERGENT B0 ;  /* 0x0000000000007941 */ /* 0x000fea0003800200 */
.L_x_17:
[----:B------:R-:W-:-:S05]  /*1e00*/  FSEL R3, R4, +QNAN , P2 ;  /* 0x7fc0000004037808 */ /* 0x000fca0001000000 */
[----:B------:R-:W-:Y:S01]  /*1e10*/  STG.E desc[UR6][R16.64+0x4], R3 ;  /* 0x0000040310007986 */ /* 0x000fe2000c101906 */
[----:B------:R-:W-:Y:S05]  /*1e20*/  EXIT ;  /* 0x000000000000794d */ /* 0x000fea0003800000 */
        .weak           $__internal_0_$__cuda_sm20_rcp_rn_f32_slowpath
        .type           $__internal_0_$__cuda_sm20_rcp_rn_f32_slowpath,@function
        .size           $__internal_0_$__cuda_sm20_rcp_rn_f32_slowpath,($__internal_1_$__cuda_sm3x_div_rn_noftz_f32_slowpath - $__internal_0_$__cuda_sm20_rcp_rn_f32_slowpath)
$__internal_0_$__cuda_sm20_rcp_rn_f32_slowpath:
[----:B------:R-:W-:Y:S01]  /*1e30*/  IMAD.SHL.U32 R2, R0, 0x2, RZ ;  /* 0x0000000200027824 */ /* 0x000fe200078e00ff */
[----:B------:R-:W-:Y:S04]  /*1e40*/  BSSY.RECONVERGENT B2, `(.L_x_27) ;  /* 0x0000030000027945 */ /* 0x000fe80003800200 */
[----:B------:R-:W-:-:S04]  /*1e50*/  SHF.R.U32.HI R2, RZ, 0x18, R2 ;  /* 0x00000018ff027819 */ /* 0x000fc80000011602 */
[----:B------:R-:W-:-:S13]  /*1e60*/  ISETP.NE.U32.AND P0, PT, R2, RZ, PT ;  /* 0x000000ff0200720c */ /* 0x000fda0003f05070 */
[----:B------:R-:W-:Y:S05]  /*1e70*/  @P0 BRA `(.L_x_28) ;  /* 0x0000000000280947 */ /* 0x000fea0003800000 */
[----:B------:R-:W-:-:S05]  /*1e80*/  IMAD.SHL.U32 R2, R0, 0x2, RZ ;  /* 0x0000000200027824 */ /* 0x000fca00078e00ff */
[----:B------:R-:W-:-:S13]  /*1e90*/  ISETP.NE.AND P0, PT, R2, RZ, PT ;  /* 0x000000ff0200720c */ /* 0x000fda0003f05270 */
[----:B------:R-:W-:Y:S01]  /*1ea0*/  @P0 FFMA R13, R0, 1.84467440737095516160e+19, RZ ;  /* 0x5f800000000d0823 */ /* 0x000fe200000000ff */
[----:B------:R-:W-:Y:S08]  /*1eb0*/  @!P0 MUFU.RCP R11, R0 ;  /* 0x00000000000b8308 */ /* 0x000ff00000001000 */
[----:B------:R-:W0:Y:S02]  /*1ec0*/  @P0 MUFU.RCP R2, R13 ;  /* 0x0000000d00020308 */ /* 0x000e240000001000 */
[----:B0-----:R-:W-:-:S04]  /*1ed0*/  @P0 FFMA R15, R13, R2, -1 ;  /* 0xbf8000000d0f0423 */ /* 0x001fc80000000002 */
[----:B------:R-:W-:-:S04]  /*1ee0*/  @P0 FADD.FTZ R15, -R15, -RZ ;  /* 0x800000ff0f0f0221 */ /* 0x000fc80000010100 */
[----:B------:R-:W-:-:S04]  /*1ef0*/  @P0 FFMA R2, R2, R15, R2 ;  /* 0x0000000f02020223 */ /* 0x000fc80000000002 */
[----:B------:R-:W-:Y:S01]  /*1f00*/  @P0 FFMA R11, R2, 1.84467440737095516160e+19, RZ ;  /* 0x5f800000020b0823 */ /* 0x000fe200000000ff */
[----:B------:R-:W-:Y:S06]  /*1f10*/  BRA `(.L_x_29) ;  /* 0x0000000000887947 */ /* 0x000fec0003800000 */
.L_x_28:
[----:B------:R-:W-:-:S04]  /*1f20*/  IADD3 R11, PT, PT, R2, -0xfd, RZ ;  /* 0xffffff03020b7810 */ /* 0x000fc80007ffe0ff */
[----:B------:R-:W-:-:S13]  /*1f30*/  ISETP.GT.U32.AND P0, PT, R11, 0x1, PT ;  /* 0x000000010b00780c */ /* 0x000fda0003f04070 */
[----:B------:R-:W-:Y:S05]  /*1f40*/  @P0 BRA `(.L_x_30) ;  /* 0x0000000000780947 */ /* 0x000fea0003800000 */
[----:B------:R-:W-:Y:S01]  /*1f50*/  LOP3.LUT R13, R0, 0x7fffff, RZ, 0xc0, !PT ;  /* 0x007fffff000d7812 */ /* 0x000fe200078ec0ff */
[----:B------:R-:W-:-:S03]  /*1f60*/  IMAD.MOV.U32 R22, RZ, RZ, 0x3 ;  /* 0x00000003ff167424 */ /* 0x000fc600078e00ff */
[----:B------:R-:W-:Y:S02]  /*1f70*/  LOP3.LUT R13, R13, 0x3f800000, RZ, 0xfc, !PT ;  /* 0x3f8000000d0d7812 */ /* 0x000fe400078efcff */
[----:B------:R-:W-:Y:S02]  /*1f80*/  SHF.L.U32 R21, R22, R11, RZ ;  /* 0x0000000b16157219 */ /* 0x000fe400000006ff */
[----:B------:R-:W0:Y:S02]  /*1f90*/  MUFU.RCP R18, R13 ;  /* 0x0000000d00127308 */ /* 0x000e240000001000 */
[----:B0-----:R-:W-:-:S04]  /*1fa0*/  FFMA R15, R13, R18, -1 ;  /* 0xbf8000000d0f7423 */ /* 0x001fc80000000012 */
[----:B------:R-:W-:-:S04]  /*1fb0*/  FADD.FTZ R15, -R15, -RZ ;  /* 0x800000ff0f0f7221 */ /* 0x000fc80000010100 */
[CCC-:B------:R-:W-:Y:S01]  /*1fc0*/  FFMA.RM R19, R18.reuse, R15.reuse, R18.reuse ;  /* 0x0000000f12137223 */ /* 0x1c0fe20000004012 */
[----:B------:R-:W-:-:S04]  /*1fd0*/  FFMA.RP R20, R18, R15, R18 ;  /* 0x0000000f12147223 */ /* 0x000fc80000008012 */
[C---:B------:R-:W-:Y:S02]  /*1fe0*/  LOP3.LUT R18, R19.reuse, 0x7fffff, RZ, 0xc0, !PT ;  /* 0x007fffff13127812 */ /* 0x040fe400078ec0ff */
[----:B------:R-:W-:Y:S02]  /*1ff0*/  FSETP.NEU.FTZ.AND P0, PT, R19, R20, PT ;  /* 0x000000141300720b */ /* 0x000fe40003f1d000 */
[----:B------:R-:W-:Y:S02]  /*2000*/  LOP3.LUT R18, R18, 0x800000, RZ, 0xfc, !PT ;  /* 0x0080000012127812 */ /* 0x000fe400078efcff */
[----:B------:R-:W-:Y:S02]  /*2010*/  SEL R15, RZ, 0xffffffff, !P0 ;  /* 0xffffffffff0f7807 */ /* 0x000fe40004000000 */
[----:B------:R-:W-:-:S03]  /*2020*/  LOP3.LUT R20, R21, R18, RZ, 0xc0, !PT ;  /* 0x0000001215147212 */ /* 0x000fc600078ec0ff */
[----:B------:R-:W-:Y:S01]  /*2030*/  IMAD.MOV R15, RZ, RZ, -R15 ;  /* 0x000000ffff0f7224 */ /* 0x000fe200078e0a0f */
[----:B------:R-:W-:-:S04]  /*2040*/  SHF.R.U32.HI R20, RZ, R11, R20 ;  /* 0x0000000bff147219 */ /* 0x000fc80000011614 */
[----:B------:R-:W-:Y:S02]  /*2050*/  LOP3.LUT P1, RZ, R15, R11, R18, 0xf8, !PT ;  /* 0x0000000b0fff7212 */ /* 0x000fe4000782f812 */
[C---:B------:R-:W-:Y:S02]  /*2060*/  LOP3.LUT P0, RZ, R20.reuse, 0x1, RZ, 0xc0, !PT ;  /* 0x0000000114ff7812 */ /* 0x040fe4000780c0ff */
[----:B------:R-:W-:-:S04]  /*2070*/  LOP3.LUT P2, RZ, R20, 0x2, RZ, 0xc0, !PT ;  /* 0x0000000214ff7812 */ /* 0x000fc8000784c0ff */
[----:B------:R-:W-:Y:S02]  /*2080*/  PLOP3.LUT P0, PT, P0, P1, P2, 0xe0, 0x0 ;  /* 0x000000000000781c */ /* 0x000fe40000703c20 */
[----:B------:R-:W-:Y:S02]  /*2090*/  LOP3.LUT P1, RZ, R0, 0x7fffff, RZ, 0xc0, !PT ;  /* 0x007fffff00ff7812 */ /* 0x000fe4000782c0ff */
[----:B------:R-:W-:-:S04]  /*20a0*/  SEL R11, RZ, 0x1, !P0 ;  /* 0x00000001ff0b7807 */ /* 0x000fc80004000000 */
[----:B------:R-:W-:-:S04]  /*20b0*/  IADD3 R11, PT, PT, -R11, RZ, RZ ;  /* 0x000000ff0b0b7210 */ /* 0x000fc80007ffe1ff */
[----:B------:R-:W-:Y:S01]  /*20c0*/  ISETP.GE.AND P0, PT, R11, RZ, PT ;  /* 0x000000ff0b00720c */ /* 0x000fe20003f06270 */
[----:B------:R-:W-:-:S05]  /*20d0*/  VIADD R11, R2, 0xffffff04 ;  /* 0xffffff04020b7836 */ /* 0x000fca0000000000 */
[----:B------:R-:W-:-:S07]  /*20e0*/  SHF.R.U32.HI R11, RZ, R11, R18 ;  /* 0x0000000bff0b7219 */ /* 0x000fce0000011612 */
[----:B------:R-:W-:-:S05]  /*20f0*/  @!P0 VIADD R11, R11, 0x1 ;  /* 0x000000010b0b8836 */ /* 0x000fca0000000000 */
[----:B------:R-:W-:-:S04]  /*2100*/  @!P1 SHF.L.U32 R11, R11, 0x1, RZ ;  /* 0x000000010b0b9819 */ /* 0x000fc800000006ff */
[----:B------:R-:W-:Y:S01]  /*2110*/  LOP3.LUT R11, R11, 0x80000000, R0, 0xf8, !PT ;  /* 0x800000000b0b7812 */ /* 0x000fe200078ef800 */
[----:B------:R-:W-:Y:S06]  /*2120*/  BRA `(.L_x_29) ;  /* 0x0000000000047947 */ /* 0x000fec0003800000 */
.L_x_30:
[----:B------:R0:W1:Y:S02]  /*2130*/  MUFU.RCP R11, R0 ;  /* 0x00000000000b7308 */ /* 0x0000640000001000 */
.L_x_29:
[----:B------:R-:W-:Y:S05]  /*2140*/  BSYNC.RECONVERGENT B2 ;  /* 0x0000000000027941 */ /* 0x000fea0003800200 */
.L_x_27:
[----:B01----:R-:W-:Y:S02]  /*2150*/  IMAD.MOV.U32 R0, RZ, RZ, R11 ;  /* 0x000000ffff007224 */ /* 0x003fe400078e000b */
[----:B------:R-:W-:-:S04]  /*2160*/  IMAD.MOV.U32 R11, RZ, RZ, 0x0 ;  /* 0x00000000ff0b7424 */ /* 0x000fc800078e00ff */
[----:B------:R-:W-:Y:S05]  /*2170*/  RET.REL.NODEC R10 `(_Z19solveGeodesicKernelfffPffmmS_) ;  /* 0xffffffdc0aa07950 */ /* 0x000fea0003c3ffff */
        .weak           $__internal_1_$__cuda_sm3x_div_rn_noftz_f32_slowpath
        .type           $__internal_1_$__cuda_sm3x_div_rn_noftz_f32_slowpath,@function
        .size           $__internal_1_$__cuda_sm3x_div_rn_noftz_f32_slowpath,(.L_x_44 - $__internal_1_$__cuda_sm3x_div_rn_noftz_f32_slowpath)
$__internal_1_$__cuda_sm3x_div_rn_noftz_f32_slowpath:
[----:B------:R-:W-:Y:S01]  /*2180*/  SHF.R.U32.HI R15, RZ, 0x17, R20 ;  /* 0x00000017ff0f7819 */ /* 0x000fe20000011614 */
[----:B------:R-:W-:Y:S01]  /*2190*/  BSSY.RECONVERGENT B2, `(.L_x_31) ;  /* 0x0000062000027945 */ /* 0x000fe20003800200 */
[----:B------:R-:W-:Y:S02]  /*21a0*/  SHF.R.U32.HI R18, RZ, 0x17, R23 ;  /* 0x00000017ff127819 */ /* 0x000fe40000011617 */
[----:B------:R-:W-:Y:S02]  /*21b0*/  LOP3.LUT R15, R15, 0xff, RZ, 0xc0, !PT ;  /* 0x000000ff0f0f7812 */ /* 0x000fe400078ec0ff */
[----:B------:R-:W-:Y:S02]  /*21c0*/  LOP3.LUT R18, R18, 0xff, RZ, 0xc0, !PT ;  /* 0x000000ff12127812 */ /* 0x000fe400078ec0ff */
[----:B------:R-:W-:-:S03]  /*21d0*/  IADD3 R0, PT, PT, R15, -0x1, RZ ;  /* 0xffffffff0f007810 */ /* 0x000fc60007ffe0ff */
[----:B------:R-:W-:Y:S01]  /*21e0*/  VIADD R19, R18, 0xffffffff ;  /* 0xffffffff12137836 */ /* 0x000fe20000000000 */
[----:B------:R-:W-:-:S04]  /*21f0*/  ISETP.GT.U32.AND P0, PT, R0, 0xfd, PT ;  /* 0x000000fd0000780c */ /* 0x000fc80003f04070 */
[----:B------:R-:W-:-:S13]  /*2200*/  ISETP.GT.U32.OR P0, PT, R19, 0xfd, P0 ;  /* 0x000000fd1300780c */ /* 0x000fda0000704470 */
[----:B------:R-:W-:Y:S01]  /*2210*/  @!P0 IMAD.MOV.U32 R7, RZ, RZ, RZ ;  /* 0x000000ffff078224 */ /* 0x000fe200078e00ff */
[----:B------:R-:W-:Y:S06]  /*2220*/  @!P0 BRA `(.L_x_32) ;  /* 0x00000000005c8947 */ /* 0x000fec0003800000 */
[----:B------:R-:W-:Y:S02]  /*2230*/  FSETP.GTU.FTZ.AND P0, PT, |R23|, +INF , PT ;  /* 0x7f8000001700780b */ /* 0x000fe40003f1c200 */
[----:B------:R-:W-:-:S04]  /*2240*/  FSETP.GTU.FTZ.AND P1, PT, |R20|, +INF , PT ;  /* 0x7f8000001400780b */ /* 0x000fc80003f3c200 */
[----:B------:R-:W-:-:S13]  /*2250*/  PLOP3.LUT P0, PT, P0, P1, PT, 0xf8, 0x8f ;  /* 0x00000000008f781c */ /* 0x000fda0000703f70 */
[----:B------:R-:W-:Y:S05]  /*2260*/  @P0 BRA `(.L_x_33) ;  /* 0x00000004004c0947 */ /* 0x000fea0003800000 */
[----:B------:R-:W-:-:S13]  /*2270*/  LOP3.LUT P0, RZ, R20, 0x7fffffff, R23, 0xc8, !PT ;  /* 0x7fffffff14ff7812 */ /* 0x000fda000780c817 */
[----:B------:R-:W-:Y:S05]  /*2280*/  @!P0 BRA `(.L_x_34) ;  /* 0x00000004003c8947 */ /* 0x000fea0003800000 */
[C---:B------:R-:W-:Y:S02]  /*2290*/  FSETP.NEU.FTZ.AND P0, PT, |R23|.reuse, +INF , PT ;  /* 0x7f8000001700780b */ /* 0x040fe40003f1d200 */
[----:B------:R-:W-:Y:S02]  /*22a0*/  FSETP.NEU.FTZ.AND P3, PT, |R20|, +INF , PT ;  /* 0x7f8000001400780b */ /* 0x000fe40003f7d200 */
[----:B------:R-:W-:-:S11]  /*22b0*/  FSETP.NEU.FTZ.AND P1, PT, |R23|, +INF , PT ;  /* 0x7f8000001700780b */ /* 0x000fd60003f3d200 */
[----:B------:R-:W-:Y:S05]  /*22c0*/  @!P3 BRA !P0, `(.L_x_34) ;  /* 0x00000004002cb947 */ /* 0x000fea0004000000 */
[----:B------:R-:W-:-:S04]  /*22d0*/  LOP3.LUT P0, RZ, R23, 0x7fffffff, RZ, 0xc0, !PT ;  /* 0x7fffffff17ff7812 */ /* 0x000fc8000780c0ff */
[----:B------:R-:W-:-:S13]  /*22e0*/  PLOP3.LUT P0, PT, P3, P0, PT, 0x2f, 0xf2 ;  /* 0x0000000000f2781c */ /* 0x000fda0001f00577 */
[----:B------:R-:W-:Y:S05]  /*22f0*/  @P0 BRA `(.L_x_35) ;  /* 0x0000000400180947 */ /* 0x000fea0003800000 */
[----:B------:R-:W-:-:S04]  /*2300*/  LOP3.LUT P0, RZ, R20, 0x7fffffff, RZ, 0xc0, !PT ;  /* 0x7fffffff14ff7812 */ /* 0x000fc8000780c0ff */
[----:B------:R-:W-:-:S13]  /*2310*/  PLOP3.LUT P0, PT, P1, P0, PT, 0x2f, 0xf2 ;  /* 0x0000000000f2781c */ /* 0x000fda0000f00577 */
[----:B------:R-:W-:Y:S05]  /*2320*/  @P0 BRA `(.L_x_36) ;  /* 0x0000000400000947 */ /* 0x000fea0003800000 */
[----:B------:R-:W-:Y:S02]  /*2330*/  ISETP.GE.AND P0, PT, R19, RZ, PT ;  /* 0x000000ff1300720c */ /* 0x000fe40003f06270 */
[----:B------:R-:W-:-:S11]  /*2340*/  ISETP.GE.AND P1, PT, R0, RZ, PT ;  /* 0x000000ff0000720c */ /* 0x000fd60003f26270 */
[----:B------:R-:W-:Y:S01]  /*2350*/  @P0 MOV R7, RZ ;  /* 0x000000ff00070202 */ /* 0x000fe20000000f00 */
[----:B------:R-:W-:Y:S02]  /*2360*/  @!P0 IMAD.MOV.U32 R7, RZ, RZ, -0x40 ;  /* 0xffffffc0ff078424 */ /* 0x000fe400078e00ff */
[----:B------:R-:W-:Y:S01]  /*2370*/  @!P0 FFMA R23, R23, 1.84467440737095516160e+19, RZ ;  /* 0x5f80000017178823 */ /* 0x000fe200000000ff */
[----:B------:R-:W-:Y:S01]  /*2380*/  @!P1 FFMA R20, R20, 1.84467440737095516160e+19, RZ ;  /* 0x5f80000014149823 */ /* 0x000fe200000000ff */
[----:B------:R-:W-:-:S07]  /*2390*/  @!P1 VIADD R7, R7, 0x40 ;  /* 0x0000004007079836 */ /* 0x000fce0000000000 */
.L_x_32:
[----:B------:R-:W-:Y:S01]  /*23a0*/  LEA R19, R15, 0xc0800000, 0x17 ;  /* 0xc08000000f137811 */ /* 0x000fe200078eb8ff */
[----:B------:R-:W-:Y:S01]  /*23b0*/  VIADD R18, R18, 0xffffff81 ;  /* 0xffffff8112127836 */ /* 0x000fe20000000000 */
[----:B------:R-:W-:Y:S02]  /*23c0*/  BSSY.RECONVERGENT B3, `(.L_x_37) ;  /* 0x0000035000037945 */ /* 0x000fe40003800200 */
[----:B------:R-:W-:Y:S01]  /*23d0*/  IADD3 R24, PT, PT, -R19, R20, RZ ;  /* 0x0000001413187210 */ /* 0x000fe20007ffe1ff */
[C---:B------:R-:W-:Y:S01]  /*23e0*/  IMAD R0, R18.reuse, -0x800000, R23 ;  /* 0xff80000012007824 */ /* 0x040fe200078e0217 */
[----:B------:R-:W-:Y:S02]  /*23f0*/  IADD3 R18, PT, PT, R18, 0x7f, -R15 ;  /* 0x0000007f12127810 */ /* 0x000fe40007ffe80f */
[----:B------:R-:W0:Y:S01]  /*2400*/  MUFU.RCP R20, R24 ;  /* 0x0000001800147308 */ /* 0x000e220000001000 */
[----:B------:R-:W-:Y:S01]  /*2410*/  FADD.FTZ R21, -R24, -RZ ;  /* 0x800000ff18157221 */ /* 0x000fe20000010100 */
[----:B------:R-:W-:-:S03]  /*2420*/  IADD3 R7, PT, PT, R18, R7, RZ ;  /* 0x0000000712077210 */ /* 0x000fc60007ffe0ff */
[----:B0-----:R-:W-:-:S04]  /*2430*/  FFMA R19, R20, R21, 1 ;  /* 0x3f80000014137423 */ /* 0x001fc80000000015 */
[----:B------:R-:W-:-:S04]  /*2440*/  FFMA R19, R20, R19, R20 ;  /* 0x0000001314137223 */ /* 0x000fc80000000014 */
[----:B------:R-:W-:-:S04]  /*2450*/  FFMA R20, R0, R19, RZ ;  /* 0x0000001300147223 */ /* 0x000fc800000000ff */
[----:B------:R-:W-:-:S04]  /*2460*/  FFMA R22, R21, R20, R0 ;  /* 0x0000001415167223 */ /* 0x000fc80000000000 */
[----:B------:R-:W-:-:S04]  /*2470*/  FFMA R22, R19, R22, R20 ;  /* 0x0000001613167223 */ /* 0x000fc80000000014 */
[----:B------:R-:W-:-:S04]  /*2480*/  FFMA R21, R21, R22, R0 ;  /* 0x0000001615157223 */ /* 0x000fc80000000000 */
[----:B------:R-:W-:-:S05]  /*2490*/  FFMA R0, R19, R21, R22 ;  /* 0x0000001513007223 */ /* 0x000fca0000000016 */
[----:B------:R-:W-:-:S04]  /*24a0*/  SHF.R.U32.HI R15, RZ, 0x17, R0 ;  /* 0x00000017ff0f7819 */ /* 0x000fc80000011600 */
[----:B------:R-:W-:-:S05]  /*24b0*/  LOP3.LUT R18, R15, 0xff, RZ, 0xc0, !PT ;  /* 0x000000ff0f127812 */ /* 0x000fca00078ec0ff */
[----:B------:R-:W-:-:S05]  /*24c0*/  IMAD.IADD R15, R18, 0x1, R7 ;  /* 0x00000001120f7824 */ /* 0x000fca00078e0207 */
[----:B------:R-:W-:-:S04]  /*24d0*/  IADD3 R18, PT, PT, R15, -0x1, RZ ;  /* 0xffffffff0f127810 */ /* 0x000fc80007ffe0ff */
[----:B------:R-:W-:-:S13]  /*24e0*/  ISETP.GE.U32.AND P0, PT, R18, 0xfe, PT ;  /* 0x000000fe1200780c */ /* 0x000fda0003f06070 */
[----:B------:R-:W-:Y:S05]  /*24f0*/  @!P0 BRA `(.L_x_38) ;  /* 0x0000000000808947 */ /* 0x000fea0003800000 */
[----:B------:R-:W-:-:S13]  /*2500*/  ISETP.GT.AND P0, PT, R15, 0xfe, PT ;  /* 0x000000fe0f00780c */ /* 0x000fda0003f04270 */
[----:B------:R-:W-:Y:S05]  /*2510*/  @P0 BRA `(.L_x_39) ;  /* 0x00000000006c0947 */ /* 0x000fea0003800000 */
[----:B------:R-:W-:-:S13]  /*2520*/  ISETP.GE.AND P0, PT, R15, 0x1, PT ;  /* 0x000000010f00780c */ /* 0x000fda0003f06270 */
[----:B------:R-:W-:Y:S05]  /*2530*/  @P0 BRA `(.L_x_40) ;  /* 0x0000000000740947 */ /* 0x000fea0003800000 */
[----:B------:R-:W-:Y:S02]  /*2540*/  ISETP.GE.AND P0, PT, R15, -0x18, PT ;  /* 0xffffffe80f00780c */ /* 0x000fe40003f06270 */
[----:B------:R-:W-:-:S11]  /*2550*/  LOP3.LUT R0, R0, 0x80000000, RZ, 0xc0, !PT ;  /* 0x8000000000007812 */ /* 0x000fd600078ec0ff */
[----:B------:R-:W-:Y:S05]  /*2560*/  @!P0 BRA `(.L_x_40) ;  /* 0x0000000000688947 */ /* 0x000fea0003800000 */
[CCC-:B------:R-:W-:Y:S01]  /*2570*/  FFMA.RZ R7, R19.reuse, R21.reuse, R22.reuse ;  /* 0x0000001513077223 */ /* 0x1c0fe2000000c016 */
[CCC-:B------:R-:W-:Y:S01]  /*2580*/  FFMA.RP R18, R19.reuse, R21.reuse, R22.reuse ;  /* 0x0000001513127223 */ /* 0x1c0fe20000008016 */
[----:B------:R-:W-:Y:S01]  /*2590*/  FFMA.RM R21, R19, R21, R22 ;  /* 0x0000001513157223 */ /* 0x000fe20000004016 */
[C---:B------:R-:W-:Y:S01]  /*25a0*/  VIADD R19, R15.reuse, 0x20 ;  /* 0x000000200f137836 */ /* 0x040fe20000000000 */
[----:B------:R-:W-:Y:S02]  /*25b0*/  ISETP.NE.AND P3, PT, R15, RZ, PT ;  /* 0x000000ff0f00720c */ /* 0x000fe40003f65270 */
[----:B------:R-:W-:Y:S02]  /*25c0*/  LOP3.LUT R7, R7, 0x7fffff, RZ, 0xc0, !PT ;  /* 0x007fffff07077812 */ /* 0x000fe400078ec0ff */
[----:B------:R-:W-:Y:S02]  /*25d0*/  ISETP.NE.AND P1, PT, R15, RZ, PT ;  /* 0x000000ff0f00720c */ /* 0x000fe40003f25270 */
[----:B------:R-:W-:-:S02]  /*25e0*/  LOP3.LUT R20, R7, 0x800000, RZ, 0xfc, !PT ;  /* 0x0080000007147812 */ /* 0x000fc400078efcff */
[----:B------:R-:W-:Y:S02]  /*25f0*/  IADD3 R15, PT, PT, -R15, RZ, RZ ;  /* 0x000000ff0f0f7210 */ /* 0x000fe40007ffe1ff */
[----:B------:R-:W-:Y:S02]  /*2600*/  SHF.L.U32 R19, R20, R19, RZ ;  /* 0x0000001314137219 */ /* 0x000fe400000006ff */
[----:B------:R-:W-:Y:S02]  /*2610*/  FSETP.NEU.FTZ.AND P0, PT, R18, R21, PT ;  /* 0x000000151200720b */ /* 0x000fe40003f1d000 */
[----:B------:R-:W-:Y:S02]  /*2620*/  SEL R15, R15, RZ, P3 ;  /* 0x000000ff0f0f7207 */ /* 0x000fe40001800000 */
[----:B------:R-:W-:Y:S02]  /*2630*/  ISETP.NE.AND P1, PT, R19, RZ, P1 ;  /* 0x000000ff1300720c */ /* 0x000fe40000f25270 */
[----:B------:R-:W-:-:S02]  /*2640*/  SHF.R.U32.HI R20, RZ, R15, R20 ;  /* 0x0000000fff147219 */ /* 0x000fc40000011614 */
[----:B------:R-:W-:Y:S02]  /*2650*/  PLOP3.LUT P0, PT, P0, P1, PT, 0xf8, 0x8f ;  /* 0x00000000008f781c */ /* 0x000fe40000703f70 */
[----:B------:R-:W-:Y:S02]  /*2660*/  SHF.R.U32.HI R15, RZ, 0x1, R20 ;  /* 0x00000001ff0f7819 */ /* 0x000fe40000011614 */
[----:B------:R-:W-:-:S04]  /*2670*/  SEL R18, RZ, 0x1, !P0 ;  /* 0x00000001ff127807 */ /* 0x000fc80004000000 */
[----:B------:R-:W-:-:S04]  /*2680*/  LOP3.LUT R7, R18, 0x1, R15, 0xf8, !PT ;  /* 0x0000000112077812 */ /* 0x000fc800078ef80f */
[----:B------:R-:W-:-:S05]  /*2690*/  LOP3.LUT R20, R7, R20, RZ, 0xc0, !PT ;  /* 0x0000001407147212 */ /* 0x000fca00078ec0ff */
[----:B------:R-:W-:-:S05]  /*26a0*/  IMAD.IADD R15, R15, 0x1, R20 ;  /* 0x000000010f0f7824 */ /* 0x000fca00078e0214 */
[----:B------:R-:W-:Y:S01]  /*26b0*/  LOP3.LUT R0, R15, R0, RZ, 0xfc, !PT ;  /* 0x000000000f007212 */ /* 0x000fe200078efcff */
[----:B------:R-:W-:Y:S06]  /*26c0*/  BRA `(.L_x_40) ;  /* 0x0000000000107947 */ /* 0x000fec0003800000 */
.L_x_39:
[----:B------:R-:W-:-:S04]  /*26d0*/  LOP3.LUT R0, R0, 0x80000000, RZ, 0xc0, !PT ;  /* 0x8000000000007812 */ /* 0x000fc800078ec0ff */
[----:B------:R-:W-:Y:S01]  /*26e0*/  LOP3.LUT R0, R0, 0x7f800000, RZ, 0xfc, !PT ;  /* 0x7f80000000007812 */ /* 0x000fe200078efcff */
[----:B------:R-:W-:Y:S06]  /*26f0*/  BRA `(.L_x_40) ;  /* 0x0000000000047947 */ /* 0x000fec0003800000 */
.L_x_38:
[----:B------:R-:W-:-:S07]  /*2700*/  LEA R0, R7, R0, 0x17 ;  /* 0x0000000007007211 */ /* 0x000fce00078eb8ff */
.L_x_40:
[----:B------:R-:W-:Y:S05]  /*2710*/  BSYNC.RECONVERGENT B3 ;  /* 0x0000000000037941 */ /* 0x000fea0003800200 */
.L_x_37:
[----:B------:R-:W-:Y:S05]  /*2720*/  BRA `(.L_x_41) ;  /* 0x0000000000207947 */ /* 0x000fea0003800000 */
.L_x_36:
[----:B------:R-:W-:-:S04]  /*2730*/  LOP3.LUT R20, R20, 0x80000000, R23, 0x48, !PT ;  /* 0x8000000014147812 */ /* 0x000fc800078e4817 */
[----:B------:R-:W-:Y:S01]  /*2740*/  LOP3.LUT R0, R20, 0x7f800000, RZ, 0xfc, !PT ;  /* 0x7f80000014007812 */ /* 0x000fe200078efcff */
[----:B------:R-:W-:Y:S06]  /*2750*/  BRA `(.L_x_41) ;  /* 0x0000000000147947 */ /* 0x000fec0003800000 */
.L_x_35:
[----:B------:R-:W-:Y:S01]  /*2760*/  LOP3.LUT R0, R20, 0x80000000, R23, 0x48, !PT ;  /* 0x8000000014007812 */ /* 0x000fe200078e4817 */
[----:B------:R-:W-:Y:S06]  /*2770*/  BRA `(.L_x_41) ;  /* 0x00000000000c7947 */ /* 0x000fec0003800000 */
.L_x_34:
[----:B------:R-:W0:Y:S01]  /*2780*/  MUFU.RSQ R0, -QNAN ;  /* 0xffc0000000007908 */ /* 0x000e220000001400 */
[----:B------:R-:W-:Y:S05]  /*2790*/  BRA `(.L_x_41) ;  /* 0x0000000000047947 */ /* 0x000fea0003800000 */
.L_x_33:
[----:B------:R-:W-:-:S07]  /*27a0*/  FADD.FTZ R0, R23, R20 ;  /* 0x0000001417007221 */ /* 0x000fce0000010000 */
.L_x_41:
[----:B------:R-:W-:Y:S05]  /*27b0*/  BSYNC.RECONVERGENT B2 ;  /* 0x0000000000027941 */ /* 0x000fea0003800200 */
.L_x_31:
[----:B------:R-:W-:Y:S02]  /*27c0*/  HFMA2 R19, -RZ, RZ, 0, 0 ;  /* 0x00000000ff137431 */ /* 0x000fe400000001ff */
[----:B------:R-:W-:-:S04]  /*27d0*/  IMAD.MOV.U32 R18, RZ, RZ, R2 ;  /* 0x000000ffff127224 */ /* 0x000fc800078e0002 */
[----:B0-----:R-:W-:Y:S05]  /*27e0*/  RET.REL.NODEC R18 `(_Z19solveGeodesicKernelfffPffmmS_) ;  /* 0xffffffd812047950 */ /* 0x001fea0003c3ffff */
.L_x_42:
[----:B------:R-:W-:-:S00]  /*27f0*/  BRA `(.L_x_42) ;  /* 0xfffffffc00fc7947 */ /* 0x000fc0000383ffff */
[----:B------:R-:W-:-:S00]  /*2800*/  NOP ;  /* 0x0000000000007918 */ /* 0x000fc00000000000 */
[----:B------:R-:W-:-:S00]  /*2810*/  NOP ;  /* 0x0000000000007918 */ /* 0x000fc00000000000 */
[----:B------:R-:W-:-:S00]  /*2820*/  NOP ;  /* 0x0000000000007918 */ /* 0x000fc00000000000 */
[----:B------:R-:W-:-:S00]  /*2830*/  NOP ;  /* 0x0000000000007918 */ /* 0x000fc00000000000 */
[----:B------:R-:W-:-:S00]  /*2840*/  NOP ;  /* 0x0000000000007918 */ /* 0x000fc00000000000 */
[----:B------:R-:W-:-:S00]  /*2850*/  NOP ;  /* 0x0000000000007918 */ /* 0x000fc00000000000 */
[----:B------:R-:W-:-:S00]  /*2860*/  NOP ;  /* 0x0000000000007918 */ /* 0x000fc00000000000 */
[----:B------:R-:W-:-:S00]  /*2870*/  NOP ;  /* 0x0000000000007918 */ /* 0x000fc00000000000 */
.L_x_44:


//--------------------- .nv.global.init           --------------------------
	.section	.nv.global.init,"aw",@progbits
	.align	4
.nv.global.init:
	.type		__cudart_i2opi_f,@object
	.size		__cudart_i2opi_f,(.L_1 - __cudart_i2opi_f)
__cudart_i2opi_f:
        /*0000*/ 	.byte	0x41, 0x90, 0x43, 0x3c, 0x99, 0x95, 0x62, 0xdb, 0xc0, 0xdd, 0x34, 0xf5, 0xd1, 0x57, 0x27, 0xfc
        /*0010*/ 	.byte	0x29, 0x15, 0x44, 0x4e, 0x6e, 0x83, 0xf9, 0xa2
.L_1:


//--------------------- .nv.shared.reserved.0     --------------------------
	.section	.nv.shared.reserved.0,"aw",@nobits
	.weak		__nv_reservedSMEM_offset_0_alias
	.size		__nv_reservedSMEM_offset_0_alias, 0, 64
	.other		__nv_reservedSMEM_offset_0_alias,@"STO_CUDA_RESERVED_SHARED STV_DEFAULT"
__nv_reservedSMEM_offset_0_alias:
	.zero		0
	.zero		64


//--------------------- .nv.constant0._Z19solveGeodesicKernelfffPffmmS_ --------------------------
	.section	.nv.constant0._Z19solveGeodesicKernelfffPffmmS_,"a",@progbits
	.sectionflags	@""
	.align	4
.nv.constant0._Z19solveGeodesicKernelfffPffmmS_:
	.zero		952


//--------------------- SYMBOLS --------------------------

	.type		.nv.reservedSmem.offset0,@object
	.size		.nv.reservedSmem.offset0,0x4
